	.target	sm_80

	.elftype	@"ET_EXEC"


//--------------------- .note.nv.tkinfo           --------------------------
	.section	.note.nv.tkinfo,"",@"SHT_NOTE"
	.sectionflags	@"SHF_NOTE_NV_TKINFO"
	.tkinfo
        /*0018*/ 	.word	0x00000002
        /*0030*/ 	.string	""
        /*0030*/ 	.string	"ptxas"
        /*0030*/ 	.string	"Cuda compilation tools, release 13.0, V13.0.88"
        /*0030*/ 	.string	"Build cuda_13.0.r13.0/compiler.36424714_0"
        /*0030*/ 	.string	"-v  -suppress-debug-info  -lineinfo  -arch sm_80 "



//--------------------- .note.nv.cuinfo           --------------------------
	.section	.note.nv.cuinfo,"",@"SHT_NOTE"
	.sectionflags	@"SHF_NOTE_NV_CUINFO"
        /*0018*/ 	.short	0x0002
        /*001a*/ 	.short	0x0050
        /*001c*/ 	.short	0x0082
	.zero		2


//--------------------- .nv.info                  --------------------------
	.section	.nv.info,"",@"SHT_CUDA_INFO"
	.align	4


	//----- nvinfo : EIATTR_REGCOUNT
	.align		4
        /*0000*/ 	.byte	0x04, 0x2f
        /*0002*/ 	.short	(.L_1 - .L_0)
	.align		4
.L_0:
        /*0004*/ 	.word	index@(matmul_kernel)
        /*0008*/ 	.word	0x00000080


	//----- nvinfo : EIATTR_FRAME_SIZE
	.align		4
.L_1:
        /*000c*/ 	.byte	0x04, 0x11
        /*000e*/ 	.short	(.L_3 - .L_2)
	.align		4
.L_2:
        /*0010*/ 	.word	index@(matmul_kernel)
        /*0014*/ 	.word	0x00000000


	//----- nvinfo : EIATTR_MIN_STACK_SIZE
	.align		4
.L_3:
        /*0018*/ 	.byte	0x04, 0x12
        /*001a*/ 	.short	(.L_5 - .L_4)
	.align		4
.L_4:
        /*001c*/ 	.word	index@(matmul_kernel)
        /*0020*/ 	.word	0x00000000
.L_5:


//--------------------- .nv.info.matmul_kernel    --------------------------
	.section	.nv.info.matmul_kernel,"",@"SHT_CUDA_INFO"
	.sectionflags	@""
	.align	4


	//----- nvinfo : EIATTR_CUDA_API_VERSION
	.align		4
        /*0000*/ 	.byte	0x04, 0x37
        /*0002*/ 	.short	(.L_7 - .L_6)
.L_6:
        /*0004*/ 	.word	0x00000082


	//----- nvinfo : EIATTR_SW2861232_WAR
	.align		4
.L_7:
        /*0008*/ 	.byte	0x01, 0x35
	.zero		2


	//----- nvinfo : EIATTR_PARAM_CBANK
	.align		4
        /*000c*/ 	.byte	0x04, 0x0a
        /*000e*/ 	.short	(.L_9 - .L_8)
	.align		4
.L_8:
        /*0010*/ 	.word	index@(.nv.constant0.matmul_kernel)
        /*0014*/ 	.short	0x0160
        /*0016*/ 	.short	0x0050


	//----- nvinfo : EIATTR_CBANK_PARAM_SIZE
	.align		4
.L_9:
        /*0018*/ 	.byte	0x03, 0x19
        /*001a*/ 	.short	0x0050


	//----- nvinfo : EIATTR_KPARAM_INFO
	.align		4
        /*001c*/ 	.byte	0x04, 0x17
        /*001e*/ 	.short	(.L_11 - .L_10)
.L_10:
        /*0020*/ 	.word	0x00000000
        /*0024*/ 	.short	0x000d
        /*0026*/ 	.short	0x0048
        /*0028*/ 	.byte	0x00, 0xf4, 0x21, 0x00


	//----- nvinfo : EIATTR_KPARAM_INFO
	.align		4
.L_11:
        /*002c*/ 	.byte	0x04, 0x17
        /*002e*/ 	.short	(.L_13 - .L_12)
.L_12:
        /*0030*/ 	.word	0x00000000
        /*0034*/ 	.short	0x000c
        /*0036*/ 	.short	0x0040
        /*0038*/ 	.byte	0x00, 0xf4, 0x21, 0x00


	//----- nvinfo : EIATTR_KPARAM_INFO
	.align		4
.L_13:
        /*003c*/ 	.byte	0x04, 0x17
        /*003e*/ 	.short	(.L_15 - .L_14)
.L_14:
        /*0040*/ 	.word	0x00000000
        /*0044*/ 	.short	0x000b
        /*0046*/ 	.short	0x0038
        /*0048*/ 	.byte	0x00, 0xf0, 0x11, 0x00


	//----- nvinfo : EIATTR_KPARAM_INFO
	.align		4
.L_15:
        /*004c*/ 	.byte	0x04, 0x17
        /*004e*/ 	.short	(.L_17 - .L_16)
.L_16:
        /*0050*/ 	.word	0x00000000
        /*0054*/ 	.short	0x000a
        /*0056*/ 	.short	0x0034
        /*0058*/ 	.byte	0x00, 0xf0, 0x11, 0x00


	//----- nvinfo : EIATTR_KPARAM_INFO
	.align		4
.L_17:
        /*005c*/ 	.byte	0x04, 0x17
        /*005e*/ 	.short	(.L_19 - .L_18)
.L_18:
        /*0060*/ 	.word	0x00000000
        /*0064*/ 	.short	0x0009
        /*0066*/ 	.short	0x0030
        /*0068*/ 	.byte	0x00, 0xf0, 0x11, 0x00


	//----- nvinfo : EIATTR_KPARAM_INFO
	.align		4
.L_19:
        /*006c*/ 	.byte	0x04, 0x17
        /*006e*/ 	.short	(.L_21 - .L_20)
.L_20:
        /*0070*/ 	.word	0x00000000
        /*0074*/ 	.short	0x0008
        /*0076*/ 	.short	0x002c
        /*0078*/ 	.byte	0x00, 0xf0, 0x11, 0x00


	//----- nvinfo : EIATTR_KPARAM_INFO
	.align		4
.L_21:
        /*007c*/ 	.byte	0x04, 0x17
        /*007e*/ 	.short	(.L_23 - .L_22)
.L_22:
        /*0080*/ 	.word	0x00000000
        /*0084*/ 	.short	0x0007
        /*0086*/ 	.short	0x0028
        /*0088*/ 	.byte	0x00, 0xf0, 0x11, 0x00


	//----- nvinfo : EIATTR_KPARAM_INFO
	.align		4
.L_23:
        /*008c*/ 	.byte	0x04, 0x17
        /*008e*/ 	.short	(.L_25 - .L_24)
.L_24:
        /*0090*/ 	.word	0x00000000
        /*0094*/ 	.short	0x0006
        /*0096*/ 	.short	0x0024
        /*0098*/ 	.byte	0x00, 0xf0, 0x11, 0x00


	//----- nvinfo : EIATTR_KPARAM_INFO
	.align		4
.L_25:
        /*009c*/ 	.byte	0x04, 0x17
        /*009e*/ 	.short	(.L_27 - .L_26)
.L_26:
        /*00a0*/ 	.word	0x00000000
        /*00a4*/ 	.short	0x0005
        /*00a6*/ 	.short	0x0020
        /*00a8*/ 	.byte	0x00, 0xf0, 0x11, 0x00


	//----- nvinfo : EIATTR_KPARAM_INFO
	.align		4
.L_27:
        /*00ac*/ 	.byte	0x04, 0x17
        /*00ae*/ 	.short	(.L_29 - .L_28)
.L_28:
        /*00b0*/ 	.word	0x00000000
        /*00b4*/ 	.short	0x0004
        /*00b6*/ 	.short	0x001c
        /*00b8*/ 	.byte	0x00, 0xf0, 0x11, 0x00


	//----- nvinfo : EIATTR_KPARAM_INFO
	.align		4
.L_29:
        /*00bc*/ 	.byte	0x04, 0x17
        /*00be*/ 	.short	(.L_31 - .L_30)
.L_30:
        /*00c0*/ 	.word	0x00000000
        /*00c4*/ 	.short	0x0003
        /*00c6*/ 	.short	0x0018
        /*00c8*/ 	.byte	0x00, 0xf0, 0x11, 0x00


	//----- nvinfo : EIATTR_KPARAM_INFO
	.align		4
.L_31:
        /*00cc*/ 	.byte	0x04, 0x17
        /*00ce*/ 	.short	(.L_33 - .L_32)
.L_32:
        /*00d0*/ 	.word	0x00000000
        /*00d4*/ 	.short	0x0002
        /*00d6*/ 	.short	0x0010
        /*00d8*/ 	.byte	0x00, 0xf4, 0x21, 0x00


	//----- nvinfo : EIATTR_KPARAM_INFO
	.align		4
.L_33:
        /*00dc*/ 	.byte	0x04, 0x17
        /*00de*/ 	.short	(.L_35 - .L_34)
.L_34:
        /*00e0*/ 	.word	0x00000000
        /*00e4*/ 	.short	0x0001
        /*00e6*/ 	.short	0x0008
        /*00e8*/ 	.byte	0x00, 0xf4, 0x21, 0x00


	//----- nvinfo : EIATTR_KPARAM_INFO
	.align		4
.L_35:
        /*00ec*/ 	.byte	0x04, 0x17
        /*00ee*/ 	.short	(.L_37 - .L_36)
.L_36:
        /*00f0*/ 	.word	0x00000000
        /*00f4*/ 	.short	0x0000
        /*00f6*/ 	.short	0x0000
        /*00f8*/ 	.byte	0x00, 0xf4, 0x21, 0x00


	//----- nvinfo : EIATTR_MAXREG_COUNT
	.align		4
.L_37:
        /*00fc*/ 	.byte	0x03, 0x1b
        /*00fe*/ 	.short	0x00ff


	//----- nvinfo : EIATTR_NUM_BARRIERS
	.align		4
        /*0100*/ 	.byte	0x02, 0x4c
        /*0102*/ 	.byte	0x01
	.zero		1


	//----- nvinfo : EIATTR_MERCURY_ISA_VERSION
	.align		4
        /*0104*/ 	.byte	0x03, 0x5f
        /*0106*/ 	.short	0x0000


	//----- nvinfo : EIATTR_EXIT_INSTR_OFFSETS
	.align		4
        /*0108*/ 	.byte	0x04, 0x1c
        /*010a*/ 	.short	(.L_39 - .L_38)


	//   ....[0]....
.L_38:
        /*010c*/ 	.word	0x00004750


	//   ....[1]....
        /*0110*/ 	.word	0x00004780


	//----- nvinfo : EIATTR_REQNTID
	.align		4
.L_39:
        /*0114*/ 	.byte	0x04, 0x10
        /*0116*/ 	.short	(.L_41 - .L_40)
.L_40:
        /*0118*/ 	.word	0x00000100
        /*011c*/ 	.word	0x00000001
        /*0120*/ 	.word	0x00000001
.L_41:


//--------------------- .nv.callgraph             --------------------------
	.section	.nv.callgraph,"",@"SHT_CUDA_CALLGRAPH"
	.align	4
	.sectionentsize	8
	.align		4
        /*0000*/ 	.word	0x00000000
	.align		4
        /*0004*/ 	.word	0xffffffff
	.align		4
        /*0008*/ 	.word	0x00000000
	.align		4
        /*000c*/ 	.word	0xfffffffe
	.align		4
        /*0010*/ 	.word	0x00000000
	.align		4
        /*0014*/ 	.word	0xfffffffd
	.align		4
        /*0018*/ 	.word	0x00000000
	.align		4
        /*001c*/ 	.word	0xfffffffc


//--------------------- .nv.rel.action            --------------------------
	.section	.nv.rel.action,"",@"SHT_CUDA_RELOCINFO"
	.align	8
	.sectionentsize	8
        /*0000*/ 	.byte	0x73, 0x00, 0x00, 0x00, 0x00, 0x00, 0x00, 0x00, 0x00, 0x00, 0x00, 0x11, 0x25, 0x00, 0x05, 0x36


//--------------------- .nv.constant0.matmul_kernel --------------------------
	.section	.nv.constant0.matmul_kernel,"a",@progbits
	.sectionflags	@""
	.align	4
.nv.constant0.matmul_kernel:
	.zero		432


//--------------------- .text.matmul_kernel       --------------------------
	.section	.text.matmul_kernel,"ax",@progbits
	.sectioninfo	@"SHI_REGISTERS=128"
	.align	128
        .global         matmul_kernel
        .type           matmul_kernel,@function
        .size           matmul_kernel,(.L_x_5 - matmul_kernel)
        .other          matmul_kernel,@"STO_CUDA_ENTRY STV_DEFAULT"
matmul_kernel:
.text.matmul_kernel:
[----:B------:R-:W-:Y:S02]  /*0000*/  IMAD.MOV.U32 R1, RZ, RZ, c[0x0][0x28] ;  /* 0x00000a00ff017624 */ /* 0x000fe400078e00ff */
[----:B------:R-:W-:Y:S01]  /*0010*/  IMAD.MOV.U32 R0, RZ, RZ, c[0x0][0x17c] ;  /* 0x00005f00ff007624 */ /* 0x000fe200078e00ff */
[----:B------:R-:W0:Y:S01]  /*0020*/  S2R R5, SR_CTAID.X ;  /* 0x0000000000057919 */ /* 0x000e220000002500 */
[----:B------:R-:W-:Y:S02]  /*0030*/  ULDC UR4, c[0x0][0x180] ;  /* 0x0000600000047ab9 */ /* 0x000fe40000000800 */
[----:B------:R-:W-:Y:S01]  /*0040*/  ULDC.64 UR6, c[0x0][0x118] ;  /* 0x0000460000067ab9 */ /* 0x000fe20000000a00 */
[----:B------:R-:W-:Y:S01]  /*0050*/  IADD3 R0, R0, 0xff, RZ ;  /* 0x000000ff00007810 */ /* 0x000fe20007ffe0ff */
[----:B------:R-:W1:Y:S03]  /*0060*/  S2R R125, SR_TID.X ;  /* 0x00000000007d7919 */ /* 0x000e660000002100 */
[----:B------:R-:W-:-:S04]  /*0070*/  SHF.R.S32.HI R3, RZ, 0x1f, R0 ;  /* 0x0000001fff037819 */ /* 0x000fc80000011400 */
[----:B------:R-:W-:-:S04]  /*0080*/  LEA.HI R3, R3, R0, RZ, 0x8 ;  /* 0x0000000003037211 */ /* 0x000fc800078f40ff */
[----:B------:R-:W-:-:S05]  /*0090*/  SHF.R.S32.HI R3, RZ, 0x8, R3 ;  /* 0x00000008ff037819 */ /* 0x000fca0000011403 */
[----:B------:R-:W-:Y:S01]  /*00a0*/  IMAD.SHL.U32 R4, R3, 0x8, RZ ;  /* 0x0000000803047824 */ /* 0x000fe200078e00ff */
[----:B0-----:R-:W-:-:S04]  /*00b0*/  IABS R8, R5 ;  /* 0x0000000500087213 */ /* 0x001fc80000000000 */
[-C--:B------:R-:W-:Y:S02]  /*00c0*/  IABS R7, R4.reuse ;  /* 0x0000000400077213 */ /* 0x080fe40000000000 */
[----:B------:R-:W-:Y:S02]  /*00d0*/  IABS R10, R4 ;  /* 0x00000004000a7213 */ /* 0x000fe40000000000 */
[----:B------:R-:W0:Y:S01]  /*00e0*/  I2F.RP R0, R7 ;  /* 0x0000000700007306 */ /* 0x000e220000209400 */
[----:B-1----:R-:W-:Y:S02]  /*00f0*/  SHF.R.U32.HI R122, RZ, 0x4, R125 ;  /* 0x00000004ff7a7819 */ /* 0x002fe4000001167d */
[C---:B------:R-:W-:Y:S02]  /*0100*/  LOP3.LUT R120, R125.reuse, 0xf, RZ, 0xc0, !PT ;  /* 0x0000000f7d787812 */ /* 0x040fe400078ec0ff */
[----:B------:R-:W-:Y:S02]  /*0110*/  SGXT.U32 R122, R122, 0x4 ;  /* 0x000000047a7a781a */ /* 0x000fe40000000000 */
[----:B------:R-:W-:-:S02]  /*0120*/  LOP3.LUT R46, R125, 0xe0, RZ, 0xc0, !PT ;  /* 0x000000e07d2e7812 */ /* 0x000fc400078ec0ff */
[----:B------:R-:W-:Y:S02]  /*0130*/  LOP3.LUT R124, R125, 0x1f, RZ, 0xc0, !PT ;  /* 0x0000001f7d7c7812 */ /* 0x000fe400078ec0ff */
[----:B------:R-:W-:Y:S01]  /*0140*/  LOP3.LUT R123, R122, 0x10, RZ, 0xfc, !PT ;  /* 0x000000107a7b7812 */ /* 0x000fe200078efcff */
[----:B0-----:R-:W0:Y:S02]  /*0150*/  MUFU.RCP R0, R0 ;  /* 0x0000000000007308 */ /* 0x001e240000001000 */
[----:B0-----:R-:W-:Y:S01]  /*0160*/  IADD3 R2, R0, 0xffffffe, RZ ;  /* 0x0ffffffe00027810 */ /* 0x001fe20007ffe0ff */
[----:B------:R-:W-:-:S05]  /*0170*/  IMAD.MOV R0, RZ, RZ, -R10 ;  /* 0x000000ffff007224 */ /* 0x000fca00078e0a0a */
[----:B------:R0:W1:Y:S02]  /*0180*/  F2I.FTZ.U32.TRUNC.NTZ R3, R2 ;  /* 0x0000000200037305 */ /* 0x000064000021f000 */
[----:B0-----:R-:W-:Y:S02]  /*0190*/  IMAD.MOV.U32 R2, RZ, RZ, RZ ;  /* 0x000000ffff027224 */ /* 0x001fe400078e00ff */
[----:B-1----:R-:W-:-:S04]  /*01a0*/  IMAD.MOV R6, RZ, RZ, -R3 ;  /* 0x000000ffff067224 */ /* 0x002fc800078e0a03 */
[----:B------:R-:W-:Y:S02]  /*01b0*/  IMAD R9, R6, R7, RZ ;  /* 0x0000000706097224 */ /* 0x000fe400078e02ff */
[----:B------:R-:W-:Y:S02]  /*01c0*/  IMAD.MOV.U32 R6, RZ, RZ, R8 ;  /* 0x000000ffff067224 */ /* 0x000fe400078e0008 */
[----:B------:R-:W-:-:S06]  /*01d0*/  IMAD.HI.U32 R3, R3, R9, R2 ;  /* 0x0000000903037227 */ /* 0x000fcc00078e0002 */
[----:B------:R-:W-:-:S04]  /*01e0*/  IMAD.HI.U32 R3, R3, R6, RZ ;  /* 0x0000000603037227 */ /* 0x000fc800078e00ff */
[----:B------:R-:W-:-:S05]  /*01f0*/  IMAD R0, R3, R0, R6 ;  /* 0x0000000003007224 */ /* 0x000fca00078e0206 */
[----:B------:R-:W-:-:S13]  /*0200*/  ISETP.GT.U32.AND P1, PT, R7, R0, PT ;  /* 0x000000000700720c */ /* 0x000fda0003f24070 */
[----:B------:R-:W-:Y:S01]  /*0210*/  @!P1 IMAD.IADD R0, R0, 0x1, -R7 ;  /* 0x0000000100009824 */ /* 0x000fe200078e0a07 */
[----:B------:R-:W-:Y:S02]  /*0220*/  @!P1 IADD3 R3, R3, 0x1, RZ ;  /* 0x0000000103039810 */ /* 0x000fe40007ffe0ff */
[----:B------:R-:W-:Y:S02]  /*0230*/  ISETP.NE.AND P1, PT, R4, RZ, PT ;  /* 0x000000ff0400720c */ /* 0x000fe40003f25270 */
[----:B------:R-:W-:Y:S02]  /*0240*/  ISETP.GE.U32.AND P0, PT, R0, R7, PT ;  /* 0x000000070000720c */ /* 0x000fe40003f06070 */
[----:B------:R-:W-:-:S04]  /*0250*/  LOP3.LUT R0, R5, R4, RZ, 0x3c, !PT ;  /* 0x0000000405007212 */ /* 0x000fc800078e3cff */
[----:B------:R-:W-:Y:S01]  /*0260*/  ISETP.GE.AND P2, PT, R0, RZ, PT ;  /* 0x000000ff0000720c */ /* 0x000fe20003f46270 */
[----:B------:R-:W-:-:S05]  /*0270*/  IMAD.MOV.U32 R0, RZ, RZ, c[0x0][0x178] ;  /* 0x00005e00ff007624 */ /* 0x000fca00078e00ff */
[----:B------:R-:W-:Y:S02]  /*0280*/  IADD3 R0, R0, 0xf, RZ ;  /* 0x0000000f00007810 */ /* 0x000fe40007ffe0ff */
[----:B------:R-:W-:-:S05]  /*0290*/  @P0 IADD3 R3, R3, 0x1, RZ ;  /* 0x0000000103030810 */ /* 0x000fca0007ffe0ff */
[----:B------:R-:W-:Y:S01]  /*02a0*/  IMAD.MOV.U32 R2, RZ, RZ, R3 ;  /* 0x000000ffff027224 */ /* 0x000fe200078e0003 */
[----:B------:R-:W-:-:S03]  /*02b0*/  SHF.R.S32.HI R3, RZ, 0x1f, R0 ;  /* 0x0000001fff037819 */ /* 0x000fc60000011400 */
[----:B------:R-:W-:Y:S01]  /*02c0*/  @!P2 IMAD.MOV R2, RZ, RZ, -R2 ;  /* 0x000000ffff02a224 */ /* 0x000fe200078e0a02 */
[----:B------:R-:W-:Y:S02]  /*02d0*/  @!P1 LOP3.LUT R2, RZ, R4, RZ, 0x33, !PT ;  /* 0x00000004ff029212 */ /* 0x000fe400078e33ff */
[----:B------:R-:W-:-:S03]  /*02e0*/  LEA.HI R3, R3, R0, RZ, 0x4 ;  /* 0x0000000003037211 */ /* 0x000fc600078f20ff */
[----:B------:R-:W-:Y:S02]  /*02f0*/  IMAD.SHL.U32 R6, R2, 0x8, RZ ;  /* 0x0000000802067824 */ /* 0x000fe400078e00ff */
[----:B------:R-:W-:-:S03]  /*0300*/  IMAD.MOV R2, RZ, RZ, -R2 ;  /* 0x000000ffff027224 */ /* 0x000fc600078e0a02 */
[----:B------:R-:W-:Y:S01]  /*0310*/  LEA.HI.SX32 R3, R3, -R6, 0x1c ;  /* 0x8000000603037211 */ /* 0x000fe200078fe2ff */
[----:B------:R-:W-:-:S03]  /*0320*/  IMAD R11, R4, R2, R5 ;  /* 0x00000002040b7224 */ /* 0x000fc600078e0205 */
[----:B------:R-:W-:-:S04]  /*0330*/  IMNMX R8, R3, 0x8, PT ;  /* 0x0000000803087817 */ /* 0x000fc80003800200 */
[-C--:B------:R-:W-:Y:S02]  /*0340*/  IABS R7, R8.reuse ;  /* 0x0000000800077213 */ /* 0x080fe40000000000 */
[----:B------:R-:W-:Y:S02]  /*0350*/  IABS R4, R8 ;  /* 0x0000000800047213 */ /* 0x000fe40000000000 */
[----:B------:R-:W0:Y:S08]  /*0360*/  I2F.RP R0, R7 ;  /* 0x0000000700007306 */ /* 0x000e300000209400 */
[----:B0-----:R-:W0:Y:S02]  /*0370*/  MUFU.RCP R0, R0 ;  /* 0x0000000000007308 */ /* 0x001e240000001000 */
[----:B0-----:R-:W-:Y:S01]  /*0380*/  IADD3 R3, R0, 0xffffffe, RZ ;  /* 0x0ffffffe00037810 */ /* 0x001fe20007ffe0ff */
[----:B------:R-:W-:-:S05]  /*0390*/  IMAD.MOV R0, RZ, RZ, -R4 ;  /* 0x000000ffff007224 */ /* 0x000fca00078e0a04 */
[----:B------:R-:W0:Y:S02]  /*03a0*/  F2I.FTZ.U32.TRUNC.NTZ R3, R3 ;  /* 0x0000000300037305 */ /* 0x000e24000021f000 */
[----:B0-----:R-:W-:-:S04]  /*03b0*/  IMAD.MOV R9, RZ, RZ, -R3 ;  /* 0x000000ffff097224 */ /* 0x001fc800078e0a03 */
[----:B------:R-:W-:Y:S01]  /*03c0*/  IMAD.MOV.U32 R2, RZ, RZ, R9 ;  /* 0x000000ffff027224 */ /* 0x000fe200078e0009 */
[----:B------:R-:W-:-:S03]  /*03d0*/  IABS R9, R11 ;  /* 0x0000000b00097213 */ /* 0x000fc60000000000 */
[----:B------:R-:W-:Y:S02]  /*03e0*/  IMAD R5, R2, R7, RZ ;  /* 0x0000000702057224 */ /* 0x000fe400078e02ff */
[----:B------:R-:W-:-:S04]  /*03f0*/  IMAD.MOV.U32 R2, RZ, RZ, RZ ;  /* 0x000000ffff027224 */ /* 0x000fc800078e00ff */
        /* <DEDUP_REMOVED lines=12> */
[----:B------:R-:W-:Y:S02]  /*04c0*/  @P0 IADD3 R2, R2, 0x1, RZ ;  /* 0x0000000102020810 */ /* 0x000fe40007ffe0ff */
[----:B------:R-:W-:-:S03]  /*04d0*/  ISETP.GT.AND P0, PT, R0, 0x1f, PT ;  /* 0x0000001f0000780c */ /* 0x000fc60003f04270 */
[----:B------:R-:W-:Y:S01]  /*04e0*/  @!P2 IMAD.MOV R2, RZ, RZ, -R2 ;  /* 0x000000ffff02a224 */ /* 0x000fe200078e0a02 */
[----:B------:R-:W-:-:S05]  /*04f0*/  @!P1 LOP3.LUT R2, RZ, R8, RZ, 0x33, !PT ;  /* 0x00000008ff029212 */ /* 0x000fca00078e33ff */
[----:B------:R-:W-:Y:S02]  /*0500*/  IMAD.MOV R3, RZ, RZ, -R2 ;  /* 0x000000ffff037224 */ /* 0x000fe400078e0a02 */
[----:B------:R-:W-:Y:S02]  /*0510*/  IMAD.SHL.U32 R114, R2, 0x100, RZ ;  /* 0x0000010002727824 */ /* 0x000fe400078e00ff */
[----:B------:R-:W-:-:S04]  /*0520*/  IMAD R3, R8, R3, R11 ;  /* 0x0000000308037224 */ /* 0x000fc800078e020b */
[----:B------:R-:W-:-:S04]  /*0530*/  IMAD.IADD R3, R6, 0x1, R3 ;  /* 0x0000000106037824 */ /* 0x000fc800078e0203 */
[----:B------:R-:W-:Y:S01]  /*0540*/  IMAD R120, R3, 0x10, R120 ;  /* 0x0000001003787824 */ /* 0x000fe200078e0278 */
[----:B------:R-:W-:Y:S05]  /*0550*/  @P0 BRA `(.L_x_0) ;  /* 0x0000008000000947 */ /* 0x000fea0003800000 */
[C---:B------:R-:W-:Y:S01]  /*0560*/  IMAD.SHL.U32 R121, R125.reuse, 0x20, RZ ;  /* 0x000000207d797824 */ /* 0x040fe200078e00ff */
[----:B------:R-:W-:Y:S01]  /*0570*/  CS2R R68, SRZ ;  /* 0x0000000000447805 */ /* 0x000fe2000001ff00 */
[----:B------:R-:W-:Y:S01]  /*0580*/  IMAD.SHL.U32 R119, R125, 0x2, RZ ;  /* 0x000000027d777824 */ /* 0x000fe200078e00ff */
[----:B------:R-:W-:Y:S01]  /*0590*/  CS2R R6, SRZ ;  /* 0x0000000000067805 */ /* 0x000fe2000001ff00 */
[----:B------:R-:W-:Y:S01]  /*05a0*/  CS2R R70, SRZ ;  /* 0x0000000000467805 */ /* 0x000fe2000001ff00 */
[----:B------:R-:W-:Y:S01]  /*05b0*/  CS2R R8, SRZ ;  /* 0x0000000000087805 */ /* 0x000fe2000001ff00 */
[----:B------:R-:W-:Y:S01]  /*05c0*/  LOP3.LUT R121, R121, 0x60, RZ, 0xc0, !PT ;  /* 0x0000006079797812 */ /* 0x000fe200078ec0ff */
[----:B------:R-:W-:Y:S05]  /*05d0*/  BRA `(.L_x_1) ;  /* 0x0000393000007947 */ /* 0x000fea0003800000 */
.L_x_0:
[----:B------:R-:W-:Y:S01]  /*05e0*/  IABS R8, c[0x0][0x17c] ;  /* 0x00005f0000087a13 */ /* 0x000fe20000000000 */
[----:B------:R-:W-:Y:S01]  /*05f0*/  IMAD.MOV.U32 R10, RZ, RZ, RZ ;  /* 0x000000ffff0a7224 */ /* 0x000fe200078e00ff */
[----:B------:R-:W-:Y:S01]  /*0600*/  LEA.HI R9, R46, R114, RZ, 0x1b ;  /* 0x000000722e097211 */ /* 0x000fe200078fd8ff */
[C---:B------:R-:W-:Y:S01]  /*0610*/  IMAD.SHL.U32 R121, R125.reuse, 0x20, RZ ;  /* 0x000000207d797824 */ /* 0x040fe200078e00ff */
[----:B------:R-:W0:Y:S01]  /*0620*/  I2F.RP R3, R8 ;  /* 0x0000000800037306 */ /* 0x000e220000209400 */
[----:B------:R-:W-:Y:S01]  /*0630*/  IABS R30, c[0x0][0x178] ;  /* 0x00005e00001e7a13 */ /* 0x000fe20000000000 */
[----:B------:R-:W-:Y:S01]  /*0640*/  IMAD.SHL.U32 R119, R125, 0x2, RZ ;  /* 0x000000027d777824 */ /* 0x000fe200078e00ff */
[----:B------:R-:W-:Y:S01]  /*0650*/  IADD3 R2, R9, 0xf8, RZ ;  /* 0x000000f809027810 */ /* 0x000fe20007ffe0ff */
[----:B------:R-:W-:Y:S01]  /*0660*/  IMAD R115, R123, c[0x0][0x188], RZ ;  /* 0x000062007b737a24 */ /* 0x000fe200078e02ff */
[C---:B------:R-:W-:Y:S01]  /*0670*/  IADD3 R4, R9.reuse, 0xf0, RZ ;  /* 0x000000f009047810 */ /* 0x040fe20007ffe0ff */
[----:B------:R-:W-:Y:S01]  /*0680*/  IMAD R117, R122, c[0x0][0x188], RZ ;  /* 0x000062007a757a24 */ /* 0x000fe200078e02ff */
[----:B------:R-:W-:Y:S01]  /*0690*/  IABS R7, R2 ;  /* 0x0000000200077213 */ /* 0x000fe20000000000 */
[----:B------:R-:W-:Y:S01]  /*06a0*/  IMAD.MOV.U32 R111, RZ, RZ, c[0x0][0x18c] ;  /* 0x00006300ff6f7624 */ /* 0x000fe200078e00ff */
[C---:B------:R-:W-:Y:S01]  /*06b0*/  IADD3 R12, R9.reuse, 0xe8, RZ ;  /* 0x000000e8090c7810 */ /* 0x040fe20007ffe0ff */
[----:B------:R-:W-:Y:S01]  /*06c0*/  CS2R R72, SRZ ;  /* 0x0000000000487805 */ /* 0x000fe2000001ff00 */
[----:B------:R-:W-:Y:S01]  /*06d0*/  IADD3 R13, R9, 0xe0, RZ ;  /* 0x000000e0090d7810 */ /* 0x000fe20007ffe0ff */
[----:B------:R-:W-:Y:S01]  /*06e0*/  CS2R R74, SRZ ;  /* 0x00000000004a7805 */ /* 0x000fe2000001ff00 */
[----:B------:R-:W-:Y:S01]  /*06f0*/  ISETP.GE.AND P1, PT, R2, RZ, PT ;  /* 0x000000ff0200720c */ /* 0x000fe20003f26270 */
[----:B------:R-:W-:Y:S01]  /*0700*/  CS2R R68, SRZ ;  /* 0x0000000000447805 */ /* 0x000fe2000001ff00 */
[----:B------:R-:W-:Y:S01]  /*0710*/  ISETP.GE.AND P3, PT, R12, RZ, PT ;  /* 0x000000ff0c00720c */ /* 0x000fe20003f66270 */
[----:B0-----:R-:W0:Y:S01]  /*0720*/  MUFU.RCP R3, R3 ;  /* 0x0000000300037308 */ /* 0x001e220000001000 */
[----:B------:R-:W-:Y:S01]  /*0730*/  ISETP.GE.AND P6, PT, R13, RZ, PT ;  /* 0x000000ff0d00720c */ /* 0x000fe20003fc6270 */
[----:B------:R-:W-:Y:S01]  /*0740*/  CS2R R70, SRZ ;  /* 0x0000000000467805 */ /* 0x000fe2000001ff00 */
[C---:B------:R-:W-:Y:S01]  /*0750*/  IADD3 R14, R9.reuse, 0xc8, RZ ;  /* 0x000000c8090e7810 */ /* 0x040fe20007ffe0ff */
[----:B------:R-:W-:Y:S01]  /*0760*/  CS2R R64, SRZ ;  /* 0x0000000000407805 */ /* 0x000fe2000001ff00 */
[----:B------:R-:W-:Y:S01]  /*0770*/  IADD3 R24, R9, 0xa8, RZ ;  /* 0x000000a809187810 */ /* 0x000fe20007ffe0ff */
[----:B------:R-:W-:Y:S01]  /*0780*/  CS2R R66, SRZ ;  /* 0x0000000000427805 */ /* 0x000fe2000001ff00 */
[----:B------:R-:W-:Y:S01]  /*0790*/  IABS R17, R14 ;  /* 0x0000000e00117213 */ /* 0x000fe20000000000 */
[----:B------:R-:W-:Y:S01]  /*07a0*/  IMAD.SHL.U32 R111, R111, 0x20, RZ ;  /* 0x000000206f6f7824 */ /* 0x000fe200078e00ff */
[----:B------:R-:W-:-:S02]  /*07b0*/  IABS R21, R24 ;  /* 0x0000001800157213 */ /* 0x000fc40000000000 */
[C---:B------:R-:W-:Y:S02]  /*07c0*/  IADD3 R25, R9.reuse, 0xa0, RZ ;  /* 0x000000a009197810 */ /* 0x040fe40007ffe0ff */
[----:B------:R-:W-:Y:S02]  /*07d0*/  IADD3 R22, R9, 0xb0, RZ ;  /* 0x000000b009167810 */ /* 0x000fe40007ffe0ff */
[----:B------:R-:W-:Y:S02]  /*07e0*/  IABS R23, R25 ;  /* 0x0000001900177213 */ /* 0x000fe40000000000 */
[----:B0-----:R-:W-:Y:S02]  /*07f0*/  IADD3 R11, R3, 0xffffffe, RZ ;  /* 0x0ffffffe030b7810 */ /* 0x001fe40007ffe0ff */
[----:B------:R-:W-:Y:S02]  /*0800*/  IABS R19, R22 ;  /* 0x0000001600137213 */ /* 0x000fe40000000000 */
[----:B------:R-:W-:-:S02]  /*0810*/  IADD3 R26, R9, 0x98, RZ ;  /* 0x00000098091a7810 */ /* 0x000fc40007ffe0ff */
[----:B------:R-:W0:Y:S01]  /*0820*/  F2I.FTZ.U32.TRUNC.NTZ R11, R11 ;  /* 0x0000000b000b7305 */ /* 0x000e22000021f000 */
[C---:B------:R-:W-:Y:S02]  /*0830*/  IADD3 R27, R9.reuse, 0x90, RZ ;  /* 0x00000090091b7810 */ /* 0x040fe40007ffe0ff */
[C---:B------:R-:W-:Y:S02]  /*0840*/  IADD3 R28, R9.reuse, 0x88, RZ ;  /* 0x00000088091c7810 */ /* 0x040fe40007ffe0ff */
[C---:B------:R-:W-:Y:S02]  /*0850*/  IADD3 R32, R9.reuse, 0x40, RZ ;  /* 0x0000004009207810 */ /* 0x040fe40007ffe0ff */
[----:B------:R-:W-:Y:S02]  /*0860*/  IADD3 R34, R9, 0x38, RZ ;  /* 0x0000003809227810 */ /* 0x000fe40007ffe0ff */
[----:B------:R-:W-:Y:S02]  /*0870*/  IABS R39, R32 ;  /* 0x0000002000277213 */ /* 0x000fe40000000000 */
[----:B------:R-:W-:-:S02]  /*0880*/  IABS R41, R34 ;  /* 0x0000002200297213 */ /* 0x000fc40000000000 */
[C---:B------:R-:W-:Y:S02]  /*0890*/  IADD3 R36, R9.reuse, 0x30, RZ ;  /* 0x0000003009247810 */ /* 0x040fe40007ffe0ff */
[----:B------:R-:W-:Y:S01]  /*08a0*/  IADD3 R38, R9, 0x28, RZ ;  /* 0x0000002809267810 */ /* 0x000fe20007ffe0ff */
[--C-:B0-----:R-:W-:Y:S01]  /*08b0*/  IMAD.MOV R5, RZ, RZ, -R11.reuse ;  /* 0x000000ffff057224 */ /* 0x101fe200078e0a0b */
[----:B------:R-:W-:Y:S02]  /*08c0*/  IABS R43, R36 ;  /* 0x00000024002b7213 */ /* 0x000fe40000000000 */
[----:B------:R-:W-:Y:S01]  /*08d0*/  IABS R45, R38 ;  /* 0x00000026002d7213 */ /* 0x000fe20000000000 */
[----:B------:R-:W-:Y:S01]  /*08e0*/  IMAD R5, R5, R8, RZ ;  /* 0x0000000805057224 */ /* 0x000fe200078e02ff */
[C---:B------:R-:W-:Y:S02]  /*08f0*/  IADD3 R40, R9.reuse, 0x20, RZ ;  /* 0x0000002009287810 */ /* 0x040fe40007ffe0ff */
[----:B------:R-:W-:Y:S01]  /*0900*/  IADD3 R44, R9, 0x10, RZ ;  /* 0x00000010092c7810 */ /* 0x000fe20007ffe0ff */
[----:B------:R-:W-:Y:S01]  /*0910*/  IMAD.HI.U32 R10, R11, R5, R10 ;  /* 0x000000050b0a7227 */ /* 0x000fe200078e000a */
[----:B------:R-:W-:-:S02]  /*0920*/  IABS R11, R4 ;  /* 0x00000004000b7213 */ /* 0x000fc40000000000 */
[----:B------:R-:W-:Y:S02]  /*0930*/  IABS R47, R40 ;  /* 0x00000028002f7213 */ /* 0x000fe40000000000 */
[----:B------:R-:W-:Y:S01]  /*0940*/  IADD3 R42, R9, 0x18, RZ ;  /* 0x00000018092a7810 */ /* 0x000fe20007ffe0ff */
[C---:B------:R-:W-:Y:S01]  /*0950*/  IMAD.HI.U32 R3, R10.reuse, R7, RZ ;  /* 0x000000070a037227 */ /* 0x040fe200078e00ff */
[----:B------:R-:W-:Y:S02]  /*0960*/  IABS R51, R44 ;  /* 0x0000002c00337213 */ /* 0x000fe40000000000 */
[----:B------:R-:W-:Y:S01]  /*0970*/  IABS R49, R42 ;  /* 0x0000002a00317213 */ /* 0x000fe20000000000 */
[----:B------:R-:W-:Y:S01]  /*0980*/  IMAD.MOV R3, RZ, RZ, -R3 ;  /* 0x000000ffff037224 */ /* 0x000fe200078e0a03 */
[----:B------:R-:W-:Y:S01]  /*0990*/  IABS R55, R9 ;  /* 0x0000000900377213 */ /* 0x000fe20000000000 */
[----:B------:R-:W-:Y:S01]  /*09a0*/  IMAD.HI.U32 R5, R10, R11, RZ ;  /* 0x0000000b0a057227 */ /* 0x000fe200078e00ff */
[----:B------:R-:W-:-:S02]  /*09b0*/  IABS R57, R120 ;  /* 0x0000007800397213 */ /* 0x000fc40000000000 */
[----:B------:R-:W-:Y:S01]  /*09c0*/  LOP3.LUT R121, R121, 0x60, RZ, 0xc0, !PT ;  /* 0x0000006079797812 */ /* 0x000fe200078ec0ff */
[C---:B------:R-:W-:Y:S01]  /*09d0*/  IMAD R3, R8.reuse, R3, R7 ;  /* 0x0000000308037224 */ /* 0x040fe200078e0207 */
[----:B------:R-:W-:Y:S01]  /*09e0*/  IABS R7, R12 ;  /* 0x0000000c00077213 */ /* 0x000fe20000000000 */
[----:B------:R-:W-:Y:S01]  /*09f0*/  IMAD.MOV R5, RZ, RZ, -R5 ;  /* 0x000000ffff057224 */ /* 0x000fe200078e0a05 */
[----:B------:R-:W-:Y:S02]  /*0a00*/  IADD3 R12, R9, 0xd0, RZ ;  /* 0x000000d0090c7810 */ /* 0x000fe40007ffe0ff */
[C---:B------:R-:W-:Y:S01]  /*0a10*/  ISETP.GT.U32.AND P0, PT, R8.reuse, R3, PT ;  /* 0x000000030800720c */ /* 0x040fe20003f04070 */
[----:B------:R-:W-:Y:S01]  /*0a20*/  IMAD R5, R8, R5, R11 ;  /* 0x0000000508057224 */ /* 0x000fe200078e020b */
[----:B------:R-:W-:Y:S01]  /*0a30*/  IABS R11, R13 ;  /* 0x0000000d000b7213 */ /* 0x000fe20000000000 */
[----:B------:R-:W-:Y:S01]  /*0a40*/  IMAD.HI.U32 R6, R10, R7, RZ ;  /* 0x000000070a067227 */ /* 0x000fe200078e00ff */
[----:B------:R-:W-:-:S02]  /*0a50*/  IABS R15, R12 ;  /* 0x0000000c000f7213 */ /* 0x000fc40000000000 */
[----:B------:R-:W-:Y:S01]  /*0a60*/  ISETP.GT.U32.AND P2, PT, R8, R5, PT ;  /* 0x000000050800720c */ /* 0x000fe20003f44070 */
[----:B------:R-:W-:Y:S01]  /*0a70*/  IMAD.MOV R6, RZ, RZ, -R6 ;  /* 0x000000ffff067224 */ /* 0x000fe200078e0a06 */
[----:B------:R-:W-:Y:S01]  /*0a80*/  LOP3.LUT R109, R119, 0x1fe, RZ, 0xc0, !PT ;  /* 0x000001fe776d7812 */ /* 0x000fe200078ec0ff */
[----:B------:R-:W-:-:S04]  /*0a90*/  IMAD.HI.U32 R2, R10, R11, RZ ;  /* 0x0000000b0a027227 */ /* 0x000fc800078e00ff */
[----:B------:R-:W-:Y:S01]  /*0aa0*/  @!P0 IMAD.IADD R3, R3, 0x1, -R8 ;  /* 0x0000000103038824 */ /* 0x000fe200078e0a08 */
[----:B------:R-:W-:Y:S01]  /*0ab0*/  ISETP.GE.AND P0, PT, R4, RZ, PT ;  /* 0x000000ff0400720c */ /* 0x000fe20003f06270 */
[C---:B------:R-:W-:Y:S01]  /*0ac0*/  IMAD R4, R8.reuse, R6, R7 ;  /* 0x0000000608047224 */ /* 0x040fe200078e0207 */
[----:B------:R-:W-:Y:S01]  /*0ad0*/  IADD3 R6, R9, 0xd8, RZ ;  /* 0x000000d809067810 */ /* 0x000fe20007ffe0ff */
[----:B------:R-:W-:Y:S01]  /*0ae0*/  IMAD.MOV R2, RZ, RZ, -R2 ;  /* 0x000000ffff027224 */ /* 0x000fe200078e0a02 */
[C---:B------:R-:W-:Y:S01]  /*0af0*/  ISETP.GT.U32.AND P4, PT, R8.reuse, R3, PT ;  /* 0x000000030800720c */ /* 0x040fe20003f84070 */
[----:B------:R-:W-:Y:S01]  /*0b00*/  @!P2 IMAD.IADD R5, R5, 0x1, -R8 ;  /* 0x000000010505a824 */ /* 0x000fe200078e0a08 */
[C---:B------:R-:W-:Y:S01]  /*0b10*/  ISETP.GT.U32.AND P5, PT, R8.reuse, R4, PT ;  /* 0x000000040800720c */ /* 0x040fe20003fa4070 */
[----:B------:R-:W-:Y:S01]  /*0b20*/  IMAD R7, R8, R2, R11 ;  /* 0x0000000208077224 */ /* 0x000fe200078e020b */
[----:B------:R-:W-:Y:S01]  /*0b30*/  IABS R13, R6 ;  /* 0x00000006000d7213 */ /* 0x000fe20000000000 */
[----:B------:R-:W-:Y:S01]  /*0b40*/  IMAD.HI.U32 R11, R10, R15, RZ ;  /* 0x0000000f0a0b7227 */ /* 0x000fe200078e00ff */
[----:B------:R-:W-:-:S07]  /*0b50*/  ISETP.GT.U32.AND P2, PT, R8, R5, PT ;  /* 0x000000050800720c */ /* 0x000fce0003f44070 */
[--C-:B------:R-:W-:Y:S01]  /*0b60*/  @!P4 IMAD.IADD R3, R3, 0x1, -R8.reuse ;  /* 0x000000010303c824 */ /* 0x100fe200078e0a08 */
[----:B------:R-:W-:Y:S01]  /*0b70*/  ISETP.GE.AND P4, PT, R6, RZ, PT ;  /* 0x000000ff0600720c */ /* 0x000fe20003f86270 */
[--C-:B------:R-:W-:Y:S01]  /*0b80*/  @!P5 IMAD.IADD R4, R4, 0x1, -R8.reuse ;  /* 0x000000010404d824 */ /* 0x100fe200078e0a08 */
[----:B------:R-:W-:Y:S01]  /*0b90*/  ISETP.GE.AND P5, PT, R12, RZ, PT ;  /* 0x000000ff0c00720c */ /* 0x000fe20003fa6270 */
[----:B------:R-:W-:Y:S02]  /*0ba0*/  IMAD.MOV.U32 R2, RZ, RZ, R3 ;  /* 0x000000ffff027224 */ /* 0x000fe400078e0003 */
[----:B------:R-:W-:Y:S01]  /*0bb0*/  @!P2 IMAD.IADD R5, R5, 0x1, -R8 ;  /* 0x000000010505a824 */ /* 0x000fe200078e0a08 */
[C---:B------:R-:W-:Y:S01]  /*0bc0*/  ISETP.GT.U32.AND P2, PT, R8.reuse, R7, PT ;  /* 0x000000070800720c */ /* 0x040fe20003f44070 */
[----:B------:R-:W-:Y:S01]  /*0bd0*/  @!P1 IMAD.MOV R2, RZ, RZ, -R2 ;  /* 0x000000ffff029224 */ /* 0x000fe200078e0a02 */
[----:B------:R-:W-:Y:S01]  /*0be0*/  ISETP.GT.U32.AND P1, PT, R8, R4, PT ;  /* 0x000000040800720c */ /* 0x000fe20003f24070 */
[----:B------:R-:W-:-:S04]  /*0bf0*/  IMAD.HI.U32 R6, R10, R13, RZ ;  /* 0x0000000d0a067227 */ /* 0x000fc800078e00ff */
[----:B------:R-:W-:Y:S02]  /*0c00*/  IMAD.MOV R6, RZ, RZ, -R6 ;  /* 0x000000ffff067224 */ /* 0x000fe400078e0a06 */
[----:B------:R-:W-:Y:S02]  /*0c10*/  IMAD.MOV R12, RZ, RZ, -R11 ;  /* 0x000000ffff0c7224 */ /* 0x000fe400078e0a0b */
[----:B------:R-:W-:Y:S02]  /*0c20*/  IMAD R11, R8, R6, R13 ;  /* 0x00000006080b7224 */ /* 0x000fe400078e020d */
[--C-:B------:R-:W-:Y:S02]  /*0c30*/  @!P2 IMAD.IADD R7, R7, 0x1, -R8.reuse ;  /* 0x000000010707a824 */ /* 0x100fe400078e0a08 */
[----:B------:R-:W-:Y:S01]  /*0c40*/  @!P1 IMAD.IADD R4, R4, 0x1, -R8 ;  /* 0x0000000104049824 */ /* 0x000fe200078e0a08 */
[C---:B------:R-:W-:Y:S01]  /*0c50*/  ISETP.GT.U32.AND P1, PT, R8.reuse, R11, PT ;  /* 0x0000000b0800720c */ /* 0x040fe20003f24070 */
[----:B------:R-:W-:Y:S01]  /*0c60*/  IMAD.MOV.U32 R3, RZ, RZ, R5 ;  /* 0x000000ffff037224 */ /* 0x000fe200078e0005 */
[----:B------:R-:W-:Y:S01]  /*0c70*/  ISETP.GT.U32.AND P2, PT, R8, R7, PT ;  /* 0x000000070800720c */ /* 0x000fe20003f44070 */
[----:B------:R-:W-:-:S04]  /*0c80*/  IMAD.HI.U32 R5, R10, R17, RZ ;  /* 0x000000110a057227 */ /* 0x000fc800078e00ff */
[----:B------:R-:W-:Y:S02]  /*0c90*/  IMAD.MOV R5, RZ, RZ, -R5 ;  /* 0x000000ffff057224 */ /* 0x000fe400078e0a05 */
[C---:B------:R-:W-:Y:S01]  /*0ca0*/  IMAD R6, R8.reuse, R12, R15 ;  /* 0x0000000c08067224 */ /* 0x040fe200078e020f */
[C---:B------:R-:W-:Y:S01]  /*0cb0*/  IADD3 R12, R9.reuse, 0xb8, RZ ;  /* 0x000000b8090c7810 */ /* 0x040fe20007ffe0ff */
[C---:B------:R-:W-:Y:S01]  /*0cc0*/  IMAD R13, R8.reuse, R5, R17 ;  /* 0x00000005080d7224 */ /* 0x040fe200078e0211 */
[----:B------:R-:W-:Y:S01]  /*0cd0*/  IADD3 R5, R9, 0xc0, RZ ;  /* 0x000000c009057810 */ /* 0x000fe20007ffe0ff */
[--C-:B------:R-:W-:Y:S01]  /*0ce0*/  @!P1 IMAD.IADD R11, R11, 0x1, -R8.reuse ;  /* 0x000000010b0b9824 */ /* 0x100fe200078e0a08 */
[----:B------:R-:W-:Y:S01]  /*0cf0*/  IABS R17, R12 ;  /* 0x0000000c00117213 */ /* 0x000fe20000000000 */
[----:B------:R-:W-:Y:S01]  /*0d00*/  @!P2 IMAD.IADD R7, R7, 0x1, -R8 ;  /* 0x000000010707a824 */ /* 0x000fe200078e0a08 */
[----:B------:R-:W-:Y:S01]  /*0d10*/  IABS R15, R5 ;  /* 0x00000005000f7213 */ /* 0x000fe20000000000 */
[----:B------:R-:W-:Y:S01]  /*0d20*/  @!P3 IMAD.MOV R4, RZ, RZ, -R4 ;  /* 0x000000ffff04b224 */ /* 0x000fe200078e0a04 */
[----:B------:R-:W-:Y:S01]  /*0d30*/  ISETP.GE.AND P3, PT, R5, RZ, PT ;  /* 0x000000ff0500720c */ /* 0x000fe20003f66270 */
[----:B------:R-:W-:Y:S01]  /*0d40*/  IMAD.MOV.U32 R5, RZ, RZ, R7 ;  /* 0x000000ffff057224 */ /* 0x000fe200078e0007 */
[----:B------:R-:W-:Y:S01]  /*0d50*/  ISETP.GT.U32.AND P1, PT, R8, R11, PT ;  /* 0x0000000b0800720c */ /* 0x000fe20003f24070 */
[----:B------:R-:W-:Y:S01]  /*0d60*/  IMAD.HI.U32 R7, R10, R15, RZ ;  /* 0x0000000f0a077227 */ /* 0x000fe200078e00ff */
[----:B------:R-:W-:-:S03]  /*0d70*/  ISETP.GE.AND P2, PT, R12, RZ, PT ;  /* 0x000000ff0c00720c */ /* 0x000fc60003f46270 */
[----:B------:R-:W-:Y:S01]  /*0d80*/  @!P6 IMAD.MOV R5, RZ, RZ, -R5 ;  /* 0x000000ffff05e224 */ /* 0x000fe200078e0a05 */
[----:B------:R-:W-:Y:S01]  /*0d90*/  ISETP.GT.U32.AND P6, PT, R8, R6, PT ;  /* 0x000000060800720c */ /* 0x000fe20003fc4070 */
[----:B------:R-:W-:-:S04]  /*0da0*/  IMAD.HI.U32 R12, R10, R17, RZ ;  /* 0x000000110a0c7227 */ /* 0x000fc800078e00ff */
[----:B------:R-:W-:Y:S02]  /*0db0*/  IMAD.MOV R7, RZ, RZ, -R7 ;  /* 0x000000ffff077224 */ /* 0x000fe400078e0a07 */
[----:B------:R-:W-:Y:S02]  /*0dc0*/  IMAD.MOV R16, RZ, RZ, -R12 ;  /* 0x000000ffff107224 */ /* 0x000fe400078e0a0c */
[--C-:B------:R-:W-:Y:S01]  /*0dd0*/  @!P1 IMAD.IADD R11, R11, 0x1, -R8.reuse ;  /* 0x000000010b0b9824 */ /* 0x100fe200078e0a08 */
[C---:B------:R-:W-:Y:S01]  /*0de0*/  ISETP.GT.U32.AND P1, PT, R8.reuse, R13, PT ;  /* 0x0000000d0800720c */ /* 0x040fe20003f24070 */
[----:B------:R-:W-:Y:S02]  /*0df0*/  IMAD R12, R8, R7, R15 ;  /* 0x00000007080c7224 */ /* 0x000fe400078e020f */
[----:B------:R-:W-:Y:S02]  /*0e00*/  @!P6 IMAD.IADD R6, R6, 0x1, -R8 ;  /* 0x000000010606e824 */ /* 0x000fe400078e0a08 */
[----:B------:R-:W-:Y:S01]  /*0e10*/  IMAD.HI.U32 R7, R10, R21, RZ ;  /* 0x000000150a077227 */ /* 0x000fe200078e00ff */
[----:B------:R-:W-:-:S03]  /*0e20*/  ISETP.GT.U32.AND P6, PT, R8, R12, PT ;  /* 0x0000000c0800720c */ /* 0x000fc60003fc4070 */
[----:B------:R-:W-:Y:S02]  /*0e30*/  IMAD.MOV R7, RZ, RZ, -R7 ;  /* 0x000000ffff077224 */ /* 0x000fe400078e0a07 */
[C---:B------:R-:W-:Y:S02]  /*0e40*/  IMAD R15, R8.reuse, R16, R17 ;  /* 0x00000010080f7224 */ /* 0x040fe400078e0211 */
[--C-:B------:R-:W-:Y:S01]  /*0e50*/  @!P1 IMAD.IADD R13, R13, 0x1, -R8.reuse ;  /* 0x000000010d0d9824 */ /* 0x100fe200078e0a08 */
[C---:B------:R-:W-:Y:S01]  /*0e60*/  ISETP.GT.U32.AND P1, PT, R8.reuse, R6, PT ;  /* 0x000000060800720c */ /* 0x040fe20003f24070 */
[----:B------:R-:W-:Y:S01]  /*0e70*/  IMAD R17, R8, R7, R21 ;  /* 0x0000000708117224 */ /* 0x000fe200078e0215 */
[----:B------:R-:W-:Y:S01]  /*0e80*/  IABS R21, R27 ;  /* 0x0000001b00157213 */ /* 0x000fe20000000000 */
[----:B------:R-:W-:Y:S02]  /*0e90*/  IMAD.MOV.U32 R7, RZ, RZ, R11 ;  /* 0x000000ffff077224 */ /* 0x000fe400078e000b */
[----:B------:R-:W-:Y:S01]  /*0ea0*/  @!P6 IMAD.IADD R12, R12, 0x1, -R8 ;  /* 0x000000010c0ce824 */ /* 0x000fe200078e0a08 */
[----:B------:R-:W-:Y:S01]  /*0eb0*/  ISETP.GT.U32.AND P6, PT, R8, R13, PT ;  /* 0x0000000d0800720c */ /* 0x000fe20003fc4070 */
[----:B------:R-:W-:-:S02]  /*0ec0*/  @!P4 IMAD.MOV R7, RZ, RZ, -R7 ;  /* 0x000000ffff07c224 */ /* 0x000fc400078e0a07 */
[----:B------:R-:W-:Y:S01]  /*0ed0*/  IMAD.HI.U32 R16, R10, R23, RZ ;  /* 0x000000170a107227 */ /* 0x000fe200078e00ff */
[----:B------:R-:W-:-:S03]  /*0ee0*/  ISETP.GT.U32.AND P4, PT, R8, R12, PT ;  /* 0x0000000c0800720c */ /* 0x000fc60003f84070 */
[----:B------:R-:W-:Y:S02]  /*0ef0*/  IMAD.MOV R16, RZ, RZ, -R16 ;  /* 0x000000ffff107224 */ /* 0x000fe400078e0a10 */
[----:B------:R-:W-:Y:S01]  /*0f00*/  @!P0 IMAD.MOV R3, RZ, RZ, -R3 ;  /* 0x000000ffff038224 */ /* 0x000fe200078e0a03 */
[----:B------:R-:W-:Y:S01]  /*0f10*/  ISETP.GE.AND P0, PT, R14, RZ, PT ;  /* 0x000000ff0e00720c */ /* 0x000fe20003f06270 */
[----:B------:R-:W-:-:S04]  /*0f20*/  IMAD.HI.U32 R14, R10, R19, RZ ;  /* 0x000000130a0e7227 */ /* 0x000fc800078e00ff */
[C---:B------:R-:W-:Y:S01]  /*0f30*/  IMAD R16, R8.reuse, R16, R23 ;  /* 0x0000001008107224 */ /* 0x040fe200078e0217 */
[----:B------:R-:W-:Y:S01]  /*0f40*/  IABS R23, R28 ;  /* 0x0000001c00177213 */ /* 0x000fe20000000000 */
[----:B------:R-:W-:Y:S01]  /*0f50*/  @!P6 IMAD.IADD R13, R13, 0x1, -R8 ;  /* 0x000000010d0de824 */ /* 0x000fe200078e0a08 */
[----:B------:R-:W-:Y:S01]  /*0f60*/  ISETP.GT.U32.AND P6, PT, R8, R17, PT ;  /* 0x000000110800720c */ /* 0x000fe20003fc4070 */
[----:B------:R-:W-:Y:S02]  /*0f70*/  IMAD.MOV R14, RZ, RZ, -R14 ;  /* 0x000000ffff0e7224 */ /* 0x000fe400078e0a0e */
[--C-:B------:R-:W-:Y:S01]  /*0f80*/  @!P4 IMAD.IADD R12, R12, 0x1, -R8.reuse ;  /* 0x000000010c0cc824 */ /* 0x100fe200078e0a08 */
[C---:B------:R-:W-:Y:S01]  /*0f90*/  ISETP.GT.U32.AND P4, PT, R8.reuse, R16, PT ;  /* 0x000000100800720c */ /* 0x040fe20003f84070 */
[----:B------:R-:W-:Y:S01]  /*0fa0*/  IMAD R14, R8, R14, R19 ;  /* 0x0000000e080e7224 */ /* 0x000fe200078e0213 */
[----:B------:R-:W-:Y:S01]  /*0fb0*/  IABS R19, R26 ;  /* 0x0000001a00137213 */ /* 0x000fe20000000000 */
[----:B------:R-:W-:Y:S01]  /*0fc0*/  @!P1 IMAD.IADD R6, R6, 0x1, -R8 ;  /* 0x0000000106069824 */ /* 0x000fe200078e0a08 */
[----:B------:R-:W-:Y:S01]  /*0fd0*/  ISETP.GT.U32.AND P1, PT, R8, R15, PT ;  /* 0x0000000f0800720c */ /* 0x000fe20003f24070 */
[----:B------:R-:W-:-:S04]  /*0fe0*/  IMAD.HI.U32 R18, R10, R23, RZ ;  /* 0x000000170a127227 */ /* 0x000fc800078e00ff */
[----:B------:R-:W-:-:S04]  /*0ff0*/  IMAD.HI.U32 R11, R10, R19, RZ ;  /* 0x000000130a0b7227 */ /* 0x000fc800078e00ff */
[--C-:B------:R-:W-:Y:S02]  /*1000*/  @!P6 IMAD.IADD R17, R17, 0x1, -R8.reuse ;  /* 0x000000011111e824 */ /* 0x100fe400078e0a08 */
[----:B------:R-:W-:Y:S02]  /*1010*/  IMAD.MOV R20, RZ, RZ, -R11 ;  /* 0x000000ffff147224 */ /* 0x000fe400078e0a0b */
[----:B------:R-:W-:Y:S01]  /*1020*/  @!P4 IMAD.IADD R16, R16, 0x1, -R8 ;  /* 0x000000011010c824 */ /* 0x000fe200078e0a08 */
[----:B------:R-:W-:Y:S01]  /*1030*/  ISETP.GT.U32.AND P4, PT, R8, R17, PT ;  /* 0x000000110800720c */ /* 0x000fe20003f84070 */
[----:B------:R-:W-:-:S04]  /*1040*/  IMAD.HI.U32 R11, R10, R21, RZ ;  /* 0x000000150a0b7227 */ /* 0x000fc800078e00ff */
[----:B------:R-:W-:Y:S01]  /*1050*/  @!P1 IMAD.IADD R15, R15, 0x1, -R8 ;  /* 0x000000010f0f9824 */ /* 0x000fe200078e0a08 */
[----:B------:R-:W-:Y:S01]  /*1060*/  ISETP.GE.AND P1, PT, R22, RZ, PT ;  /* 0x000000ff1600720c */ /* 0x000fe20003f26270 */
[C---:B------:R-:W-:Y:S02]  /*1070*/  IMAD R19, R8.reuse, R20, R19 ;  /* 0x0000001408137224 */ /* 0x040fe400078e0213 */
[----:B------:R-:W-:Y:S02]  /*1080*/  IMAD.MOV R20, RZ, RZ, -R11 ;  /* 0x000000ffff147224 */ /* 0x000fe400078e0a0b */
[----:B------:R-:W-:Y:S02]  /*1090*/  IMAD.MOV R22, RZ, RZ, -R18 ;  /* 0x000000ffff167224 */ /* 0x000fe400078e0a12 */
[C---:B------:R-:W-:Y:S02]  /*10a0*/  IMAD R18, R8.reuse, R20, R21 ;  /* 0x0000001408127224 */ /* 0x040fe400078e0215 */
[----:B------:R-:W-:Y:S01]  /*10b0*/  @!P5 IMAD.MOV R6, RZ, RZ, -R6 ;  /* 0x000000ffff06d224 */ /* 0x000fe200078e0a06 */
[C---:B------:R-:W-:Y:S01]  /*10c0*/  ISETP.GT.U32.AND P5, PT, R8.reuse, R14, PT ;  /* 0x0000000e0800720c */ /* 0x040fe20003fa4070 */
[C---:B------:R-:W-:Y:S01]  /*10d0*/  IMAD R21, R8.reuse, R22, R23 ;  /* 0x0000001608157224 */ /* 0x040fe200078e0217 */
[----:B------:R-:W-:Y:S01]  /*10e0*/  IADD3 R22, R9, 0x80, RZ ;  /* 0x0000008009167810 */ /* 0x000fe20007ffe0ff */
[----:B------:R-:W-:Y:S01]  /*10f0*/  @!P3 IMAD.MOV R12, RZ, RZ, -R12 ;  /* 0x000000ffff0cb224 */ /* 0x000fe200078e0a0c */
[C---:B------:R-:W-:Y:S01]  /*1100*/  ISETP.GT.U32.AND P3, PT, R8.reuse, R19, PT ;  /* 0x000000130800720c */ /* 0x040fe20003f64070 */
[----:B------:R-:W-:Y:S01]  /*1110*/  @!P4 IMAD.IADD R17, R17, 0x1, -R8 ;  /* 0x000000011111c824 */ /* 0x000fe200078e0a08 */
[----:B------:R-:W-:Y:S01]  /*1120*/  ISETP.GT.U32.AND P4, PT, R8, R21, PT ;  /* 0x000000150800720c */ /* 0x000fe20003f84070 */
[----:B------:R-:W-:Y:S01]  /*1130*/  IMAD.MOV.U32 R11, RZ, RZ, R13 ;  /* 0x000000ffff0b7224 */ /* 0x000fe200078e000d */
[----:B------:R-:W-:-:S03]  /*1140*/  IABS R23, R22 ;  /* 0x0000001600177213 */ /* 0x000fc60000000000 */
[----:B------:R-:W-:Y:S01]  /*1150*/  @!P0 IMAD.MOV R11, RZ, RZ, -R11 ;  /* 0x000000ffff0b8224 */ /* 0x000fe200078e0a0b */
[----:B------:R-:W-:Y:S01]  /*1160*/  ISETP.GT.U32.AND P0, PT, R8, R16, PT ;  /* 0x000000100800720c */ /* 0x000fe20003f04070 */
[----:B------:R-:W-:Y:S01]  /*1170*/  @!P5 IMAD.IADD R14, R14, 0x1, -R8 ;  /* 0x000000010e0ed824 */ /* 0x000fe200078e0a08 */
[----:B------:R-:W-:Y:S01]  /*1180*/  ISETP.GT.U32.AND P5, PT, R8, R15, PT ;  /* 0x0000000f0800720c */ /* 0x000fe20003fa4070 */
[----:B------:R-:W-:-:S03]  /*1190*/  IMAD.HI.U32 R20, R10, R23, RZ ;  /* 0x000000170a147227 */ /* 0x000fc600078e00ff */
[----:B------:R-:W-:Y:S01]  /*11a0*/  ISETP.GT.U32.AND P6, PT, R8, R14, PT ;  /* 0x0000000e0800720c */ /* 0x000fe20003fc4070 */
[--C-:B------:R-:W-:Y:S01]  /*11b0*/  @!P3 IMAD.IADD R19, R19, 0x1, -R8.reuse ;  /* 0x000000011313b824 */ /* 0x100fe200078e0a08 */
[----:B------:R-:W-:Y:S01]  /*11c0*/  ISETP.GE.AND P3, PT, R26, RZ, PT ;  /* 0x000000ff1a00720c */ /* 0x000fe20003f66270 */
[----:B------:R-:W-:Y:S01]  /*11d0*/  @!P4 IMAD.IADD R21, R21, 0x1, -R8 ;  /* 0x000000011515c824 */ /* 0x000fe200078e0a08 */
[----:B------:R-:W-:Y:S01]  /*11e0*/  IADD3 R26, R9, 0x58, RZ ;  /* 0x00000058091a7810 */ /* 0x000fe20007ffe0ff */
[----:B------:R-:W-:Y:S01]  /*11f0*/  IMAD.MOV R20, RZ, RZ, -R20 ;  /* 0x000000ffff147224 */ /* 0x000fe200078e0a14 */
[----:B------:R-:W-:Y:S01]  /*1200*/  ISETP.GT.U32.AND P4, PT, R8, R19, PT ;  /* 0x000000130800720c */ /* 0x000fe20003f84070 */
[--C-:B------:R-:W-:Y:S01]  /*1210*/  @!P0 IMAD.IADD R16, R16, 0x1, -R8.reuse ;  /* 0x0000000110108824 */ /* 0x100fe200078e0a08 */
[----:B------:R-:W-:Y:S01]  /*1220*/  ISETP.GE.AND P0, PT, R25, RZ, PT ;  /* 0x000000ff1900720c */ /* 0x000fe20003f06270 */
[----:B------:R-:W-:Y:S01]  /*1230*/  @!P5 IMAD.IADD R15, R15, 0x1, -R8 ;  /* 0x000000010f0fd824 */ /* 0x000fe200078e0a08 */
[C---:B------:R-:W-:Y:S01]  /*1240*/  ISETP.GT.U32.AND P5, PT, R8.reuse, R18, PT ;  /* 0x000000120800720c */ /* 0x040fe20003fa4070 */
[----:B------:R-:W-:Y:S01]  /*1250*/  IMAD R20, R8, R20, R23 ;  /* 0x0000001408147224 */ /* 0x000fe200078e0217 */
[----:B------:R-:W-:Y:S01]  /*1260*/  IABS R31, R26 ;  /* 0x0000001a001f7213 */ /* 0x000fe20000000000 */
[----:B------:R-:W-:-:S02]  /*1270*/  IMAD.MOV.U32 R13, RZ, RZ, R15 ;  /* 0x000000ffff0d7224 */ /* 0x000fc400078e000f */
[--C-:B------:R-:W-:Y:S01]  /*1280*/  @!P6 IMAD.IADD R14, R14, 0x1, -R8.reuse ;  /* 0x000000010e0ee824 */ /* 0x100fe200078e0a08 */
[----:B------:R-:W-:Y:S01]  /*1290*/  ISETP.GE.AND P6, PT, R24, RZ, PT ;  /* 0x000000ff1800720c */ /* 0x000fe20003fc6270 */
[----:B------:R-:W-:Y:S01]  /*12a0*/  @!P2 IMAD.MOV R13, RZ, RZ, -R13 ;  /* 0x000000ffff0da224 */ /* 0x000fe200078e0a0d */
[C---:B------:R-:W-:Y:S01]  /*12b0*/  ISETP.GT.U32.AND P2, PT, R8.reuse, R21, PT ;  /* 0x000000150800720c */ /* 0x040fe20003f44070 */
[----:B------:R-:W-:Y:S01]  /*12c0*/  @!P4 IMAD.IADD R19, R19, 0x1, -R8 ;  /* 0x000000011313c824 */ /* 0x000fe200078e0a08 */
[----:B------:R-:W-:Y:S01]  /*12d0*/  ISETP.GT.U32.AND P4, PT, R8, R20, PT ;  /* 0x000000140800720c */ /* 0x000fe20003f84070 */
[----:B------:R-:W-:Y:S01]  /*12e0*/  @!P0 IMAD.MOV R16, RZ, RZ, -R16 ;  /* 0x000000ffff108224 */ /* 0x000fe200078e0a10 */
[----:B------:R-:W-:Y:S01]  /*12f0*/  ISETP.GE.AND P0, PT, R22, RZ, PT ;  /* 0x000000ff1600720c */ /* 0x000fe20003f06270 */
[----:B------:R-:W-:Y:S01]  /*1300*/  @!P5 IMAD.IADD R18, R18, 0x1, -R8 ;  /* 0x000000011212d824 */ /* 0x000fe200078e0a08 */
[----:B------:R-:W-:Y:S01]  /*1310*/  IADD3 R22, R9, 0x70, RZ ;  /* 0x0000007009167810 */ /* 0x000fe20007ffe0ff */
[----:B------:R-:W-:Y:S01]  /*1320*/  @!P1 IMAD.MOV R14, RZ, RZ, -R14 ;  /* 0x000000ffff0e9224 */ /* 0x000fe200078e0a0e */
[----:B------:R-:W-:Y:S01]  /*1330*/  ISETP.GE.AND P5, PT, R27, RZ, PT ;  /* 0x000000ff1b00720c */ /* 0x000fe20003fa6270 */
[----:B------:R-:W-:Y:S01]  /*1340*/  IMAD.MOV.U32 R15, RZ, RZ, R17 ;  /* 0x000000ffff0f7224 */ /* 0x000fe200078e0011 */
[----:B------:R-:W-:-:S02]  /*1350*/  IABS R27, R22 ;  /* 0x00000016001b7213 */ /* 0x000fc40000000000 */
[----:B------:R-:W-:Y:S01]  /*1360*/  ISETP.GT.U32.AND P1, PT, R8, R18, PT ;  /* 0x000000120800720c */ /* 0x000fe20003f24070 */
[--C-:B------:R-:W-:Y:S01]  /*1370*/  @!P2 IMAD.IADD R21, R21, 0x1, -R8.reuse ;  /* 0x000000011515a824 */ /* 0x100fe200078e0a08 */
[----:B------:R-:W-:Y:S01]  /*1380*/  ISETP.GE.AND P2, PT, R22, RZ, PT ;  /* 0x000000ff1600720c */ /* 0x000fe20003f46270 */
[----:B------:R-:W-:Y:S01]  /*1390*/  @!P4 IMAD.IADD R20, R20, 0x1, -R8 ;  /* 0x000000011414c824 */ /* 0x000fe200078e0a08 */
[----:B------:R-:W-:Y:S01]  /*13a0*/  IADD3 R24, R9, 0x78, RZ ;  /* 0x0000007809187810 */ /* 0x000fe20007ffe0ff */
[----:B------:R-:W-:-:S03]  /*13b0*/  IMAD.HI.U32 R22, R10, R27, RZ ;  /* 0x0000001b0a167227 */ /* 0x000fc600078e00ff */
[----:B------:R-:W-:Y:S01]  /*13c0*/  ISETP.GT.U32.AND P4, PT, R8, R20, PT ;  /* 0x000000140800720c */ /* 0x000fe20003f84070 */
[----:B------:R-:W-:Y:S01]  /*13d0*/  IMAD.MOV R22, RZ, RZ, -R22 ;  /* 0x000000ffff167224 */ /* 0x000fe200078e0a16 */
[----:B------:R-:W-:Y:S01]  /*13e0*/  IABS R25, R24 ;  /* 0x0000001800197213 */ /* 0x000fe20000000000 */
[----:B------:R-:W-:Y:S01]  /*13f0*/  @!P6 IMAD.MOV R15, RZ, RZ, -R15 ;  /* 0x000000ffff0fe224 */ /* 0x000fe200078e0a0f */
[----:B------:R-:W-:Y:S01]  /*1400*/  ISETP.GE.AND P6, PT, R28, RZ, PT ;  /* 0x000000ff1c00720c */ /* 0x000fe20003fc6270 */
[----:B------:R-:W-:Y:S02]  /*1410*/  IMAD R22, R8, R22, R27 ;  /* 0x0000001608167224 */ /* 0x000fe400078e021b */
[----:B------:R-:W-:Y:S01]  /*1420*/  @!P1 IMAD.IADD R18, R18, 0x1, -R8 ;  /* 0x0000000112129824 */ /* 0x000fe200078e0a08 */
[----:B------:R-:W-:Y:S01]  /*1430*/  ISETP.GE.AND P1, PT, R24, RZ, PT ;  /* 0x000000ff1800720c */ /* 0x000fe20003f26270 */
[----:B------:R-:W-:Y:S01]  /*1440*/  IMAD.HI.U32 R17, R10, R25, RZ ;  /* 0x000000190a117227 */ /* 0x000fe200078e00ff */
[----:B------:R-:W-:-:S03]  /*1450*/  IADD3 R24, R9, 0x68, RZ ;  /* 0x0000006809187810 */ /* 0x000fc60007ffe0ff */
[----:B------:R-:W-:Y:S01]  /*1460*/  @!P4 IMAD.IADD R20, R20, 0x1, -R8 ;  /* 0x000000011414c824 */ /* 0x000fe200078e0a08 */
[----:B------:R-:W-:Y:S01]  /*1470*/  ISETP.GT.U32.AND P4, PT, R8, R22, PT ;  /* 0x000000160800720c */ /* 0x000fe20003f84070 */
[----:B------:R-:W-:Y:S01]  /*1480*/  @!P5 IMAD.MOV R18, RZ, RZ, -R18 ;  /* 0x000000ffff12d224 */ /* 0x000fe200078e0a12 */
[----:B------:R-:W-:Y:S01]  /*1490*/  ISETP.GE.AND P5, PT, R24, RZ, PT ;  /* 0x000000ff1800720c */ /* 0x000fe20003fa6270 */
[----:B------:R-:W-:Y:S01]  /*14a0*/  IMAD.MOV R17, RZ, RZ, -R17 ;  /* 0x000000ffff117224 */ /* 0x000fe200078e0a11 */
[----:B------:R-:W-:Y:S01]  /*14b0*/  IABS R24, R24 ;  /* 0x0000001800187213 */ /* 0x000fe20000000000 */
[----:B------:R-:W-:Y:S01]  /*14c0*/  @!P0 IMAD.MOV R20, RZ, RZ, -R20 ;  /* 0x000000ffff148224 */ /* 0x000fe200078e0a14 */
[----:B------:R-:W-:Y:S01]  /*14d0*/  ISETP.GE.AND P0, PT, R26, RZ, PT ;  /* 0x000000ff1a00720c */ /* 0x000fe20003f06270 */
[----:B------:R-:W-:Y:S01]  /*14e0*/  IMAD R23, R8, R17, R25 ;  /* 0x0000001108177224 */ /* 0x000fe200078e0219 */
[----:B------:R-:W-:Y:S01]  /*14f0*/  IADD3 R25, R9, 0x60, RZ ;  /* 0x0000006009197810 */ /* 0x000fe20007ffe0ff */
[----:B------:R-:W-:-:S02]  /*1500*/  IMAD.MOV.U32 R17, RZ, RZ, R19 ;  /* 0x000000ffff117224 */ /* 0x000fc400078e0013 */
[----:B------:R-:W-:Y:S01]  /*1510*/  IMAD.MOV.U32 R27, RZ, RZ, R24 ;  /* 0x000000ffff1b7224 */ /* 0x000fe200078e0018 */
[----:B------:R-:W-:Y:S01]  /*1520*/  IABS R29, R25 ;  /* 0x00000019001d7213 */ /* 0x000fe20000000000 */
[----:B------:R-:W-:Y:S02]  /*1530*/  @!P4 IMAD.IADD R22, R22, 0x1, -R8 ;  /* 0x000000011616c824 */ /* 0x000fe400078e0a08 */
[----:B------:R-:W-:Y:S02]  /*1540*/  IMAD.MOV.U32 R19, RZ, RZ, R21 ;  /* 0x000000ffff137224 */ /* 0x000fe400078e0015 */
[----:B------:R-:W-:Y:S01]  /*1550*/  IMAD.HI.U32 R21, R10, R27, RZ ;  /* 0x0000001b0a157227 */ /* 0x000fe200078e00ff */
[----:B------:R-:W-:-:S03]  /*1560*/  ISETP.GT.U32.AND P4, PT, R8, R22, PT ;  /* 0x000000160800720c */ /* 0x000fc60003f84070 */
[----:B------:R-:W-:Y:S01]  /*1570*/  @!P6 IMAD.MOV R19, RZ, RZ, -R19 ;  /* 0x000000ffff13e224 */ /* 0x000fe200078e0a13 */
[----:B------:R-:W-:Y:S01]  /*1580*/  ISETP.GE.AND P6, PT, R25, RZ, PT ;  /* 0x000000ff1900720c */ /* 0x000fe20003fc6270 */
[----:B------:R-:W-:Y:S01]  /*1590*/  @!P3 IMAD.MOV R17, RZ, RZ, -R17 ;  /* 0x000000ffff11b224 */ /* 0x000fe200078e0a11 */
[----:B------:R-:W-:Y:S01]  /*15a0*/  ISETP.GT.U32.AND P3, PT, R8, R23, PT ;  /* 0x000000170800720c */ /* 0x000fe20003f64070 */
[----:B------:R-:W-:-:S04]  /*15b0*/  IMAD.HI.U32 R25, R10, R31, RZ ;  /* 0x0000001f0a197227 */ /* 0x000fc800078e00ff */
[----:B------:R-:W-:Y:S02]  /*15c0*/  IMAD.MOV R21, RZ, RZ, -R21 ;  /* 0x000000ffff157224 */ /* 0x000fe400078e0a15 */
[----:B------:R-:W-:Y:S02]  /*15d0*/  IMAD.MOV R26, RZ, RZ, -R25 ;  /* 0x000000ffff1a7224 */ /* 0x000fe400078e0a19 */
[----:B------:R-:W-:Y:S01]  /*15e0*/  IMAD R25, R8, R21, R27 ;  /* 0x0000001508197224 */ /* 0x000fe200078e021b */
[----:B------:R-:W-:Y:S01]  /*15f0*/  IADD3 R21, R9, 0x50, RZ ;  /* 0x0000005009157810 */ /* 0x000fe20007ffe0ff */
[--C-:B------:R-:W-:Y:S02]  /*1600*/  @!P4 IMAD.IADD R22, R22, 0x1, -R8.reuse ;  /* 0x000000011616c824 */ /* 0x100fe400078e0a08 */
[----:B------:R-:W-:Y:S01]  /*1610*/  @!P3 IMAD.IADD R23, R23, 0x1, -R8 ;  /* 0x000000011717b824 */ /* 0x000fe200078e0a08 */
[----:B------:R-:W-:Y:S01]  /*1620*/  ISETP.GT.U32.AND P4, PT, R8, R25, PT ;  /* 0x000000190800720c */ /* 0x000fe20003f84070 */
[----:B------:R-:W-:-:S03]  /*1630*/  IMAD.HI.U32 R24, R10, R29, RZ ;  /* 0x0000001d0a187227 */ /* 0x000fc600078e00ff */
[C---:B------:R-:W-:Y:S01]  /*1640*/  ISETP.GT.U32.AND P3, PT, R8.reuse, R23, PT ;  /* 0x000000170800720c */ /* 0x040fe20003f64070 */
[----:B------:R-:W-:Y:S02]  /*1650*/  IMAD.MOV R24, RZ, RZ, -R24 ;  /* 0x000000ffff187224 */ /* 0x000fe400078e0a18 */
[----:B------:R-:W-:Y:S02]  /*1660*/  @!P2 IMAD.MOV R22, RZ, RZ, -R22 ;  /* 0x000000ffff16a224 */ /* 0x000fe400078e0a16 */
[C---:B------:R-:W-:Y:S01]  /*1670*/  IMAD R27, R8.reuse, R24, R29 ;  /* 0x00000018081b7224 */ /* 0x040fe200078e021d */
[----:B------:R-:W-:Y:S01]  /*1680*/  IADD3 R24, R9, 0x48, RZ ;  /* 0x0000004809187810 */ /* 0x000fe20007ffe0ff */
[C---:B------:R-:W-:Y:S01]  /*1690*/  IMAD R29, R8.reuse, R26, R31 ;  /* 0x0000001a081d7224 */ /* 0x040fe200078e021f */
[----:B------:R-:W-:Y:S01]  /*16a0*/  IABS R31, R21 ;  /* 0x00000015001f7213 */ /* 0x000fe20000000000 */
[----:B------:R-:W-:Y:S01]  /*16b0*/  @!P4 IMAD.IADD R25, R25, 0x1, -R8 ;  /* 0x000000011919c824 */ /* 0x000fe200078e0a08 */
[----:B------:R-:W-:Y:S01]  /*16c0*/  ISETP.GT.U32.AND P2, PT, R8, R27, PT ;  /* 0x0000001b0800720c */ /* 0x000fe20003f44070 */
[----:B------:R-:W-:Y:S01]  /*16d0*/  IMAD.HI.U32 R26, R10, R41, RZ ;  /* 0x000000290a1a7227 */ /* 0x000fe200078e00ff */
[----:B------:R-:W-:-:S02]  /*16e0*/  IABS R33, R24 ;  /* 0x0000001800217213 */ /* 0x000fc40000000000 */
[----:B------:R-:W-:Y:S01]  /*16f0*/  ISETP.GT.U32.AND P4, PT, R8, R25, PT ;  /* 0x000000190800720c */ /* 0x000fe20003f84070 */
[----:B------:R-:W-:Y:S01]  /*1700*/  @!P3 IMAD.IADD R23, R23, 0x1, -R8 ;  /* 0x000000011717b824 */ /* 0x000fe200078e0a08 */
[----:B------:R-:W-:Y:S01]  /*1710*/  ISETP.GE.AND P3, PT, R21, RZ, PT ;  /* 0x000000ff1500720c */ /* 0x000fe20003f66270 */
[----:B------:R-:W-:Y:S02]  /*1720*/  IMAD.MOV R26, RZ, RZ, -R26 ;  /* 0x000000ffff1a7224 */ /* 0x000fe400078e0a1a */
[----:B------:R-:W-:Y:S02]  /*1730*/  IMAD.MOV.U32 R21, RZ, RZ, R23 ;  /* 0x000000ffff157224 */ /* 0x000fe400078e0017 */
[----:B------:R-:W-:-:S04]  /*1740*/  IMAD.HI.U32 R23, R10, R31, RZ ;  /* 0x0000001f0a177227 */ /* 0x000fc800078e00ff */
[----:B------:R-:W-:Y:S02]  /*1750*/  IMAD.MOV R23, RZ, RZ, -R23 ;  /* 0x000000ffff177224 */ /* 0x000fe400078e0a17 */
[----:B------:R-:W-:Y:S01]  /*1760*/  @!P4 IMAD.IADD R25, R25, 0x1, -R8 ;  /* 0x000000011919c824 */ /* 0x000fe200078e0a08 */
[C---:B------:R-:W-:Y:S01]  /*1770*/  ISETP.GT.U32.AND P4, PT, R8.reuse, R29, PT ;  /* 0x0000001d0800720c */ /* 0x040fe20003f84070 */
[----:B------:R-:W-:Y:S02]  /*1780*/  IMAD R31, R8, R23, R31 ;  /* 0x00000017081f7224 */ /* 0x000fe400078e021f */
[----:B------:R-:W-:-:S04]  /*1790*/  IMAD.HI.U32 R23, R10, R33, RZ ;  /* 0x000000210a177227 */ /* 0x000fc800078e00ff */
[----:B------:R-:W-:Y:S02]  /*17a0*/  IMAD.MOV R23, RZ, RZ, -R23 ;  /* 0x000000ffff177224 */ /* 0x000fe400078e0a17 */
[--C-:B------:R-:W-:Y:S01]  /*17b0*/  @!P2 IMAD.IADD R27, R27, 0x1, -R8.reuse ;  /* 0x000000011b1ba824 */ /* 0x100fe200078e0a08 */
[C---:B------:R-:W-:Y:S01]  /*17c0*/  ISETP.GT.U32.AND P2, PT, R8.reuse, R31, PT ;  /* 0x0000001f0800720c */ /* 0x040fe20003f44070 */
[C---:B------:R-:W-:Y:S02]  /*17d0*/  IMAD R33, R8.reuse, R23, R33 ;  /* 0x0000001708217224 */ /* 0x040fe400078e0221 */
[----:B------:R-:W-:Y:S01]  /*17e0*/  @!P4 IMAD.IADD R29, R29, 0x1, -R8 ;  /* 0x000000011d1dc824 */ /* 0x000fe200078e0a08 */
[----:B------:R-:W-:Y:S01]  /*17f0*/  ISETP.GT.U32.AND P4, PT, R8, R27, PT ;  /* 0x0000001b0800720c */ /* 0x000fe20003f84070 */
[----:B------:R-:W-:Y:S02]  /*1800*/  IMAD.MOV.U32 R23, RZ, RZ, R25 ;  /* 0x000000ffff177224 */ /* 0x000fe400078e0019 */
[----:B------:R-:W-:Y:S01]  /*1810*/  @!P1 IMAD.MOV R21, RZ, RZ, -R21 ;  /* 0x000000ffff159224 */ /* 0x000fe200078e0a15 */
[----:B------:R-:W-:Y:S01]  /*1820*/  ISETP.GE.AND P1, PT, R24, RZ, PT ;  /* 0x000000ff1800720c */ /* 0x000fe20003f26270 */
[----:B------:R-:W-:Y:S01]  /*1830*/  @!P5 IMAD.MOV R23, RZ, RZ, -R23 ;  /* 0x000000ffff17d224 */ /* 0x000fe200078e0a17 */
[----:B------:R-:W-:Y:S01]  /*1840*/  ISETP.GT.U32.AND P5, PT, R8, R29, PT ;  /* 0x0000001d0800720c */ /* 0x000fe20003fa4070 */
[----:B------:R-:W-:-:S04]  /*1850*/  IMAD.HI.U32 R24, R10, R39, RZ ;  /* 0x000000270a187227 */ /* 0x000fc800078e00ff */
[----:B------:R-:W-:Y:S02]  /*1860*/  IMAD.MOV R24, RZ, RZ, -R24 ;  /* 0x000000ffff187224 */ /* 0x000fe400078e0a18 */
[--C-:B------:R-:W-:Y:S02]  /*1870*/  @!P2 IMAD.IADD R31, R31, 0x1, -R8.reuse ;  /* 0x000000011f1fa824 */ /* 0x100fe400078e0a08 */
[C---:B------:R-:W-:Y:S02]  /*1880*/  IMAD R39, R8.reuse, R24, R39 ;  /* 0x0000001808277224 */ /* 0x040fe400078e0227 */
[--C-:B------:R-:W-:Y:S01]  /*1890*/  @!P4 IMAD.IADD R27, R27, 0x1, -R8.reuse ;  /* 0x000000011b1bc824 */ /* 0x100fe200078e0a08 */
[C---:B------:R-:W-:Y:S01]  /*18a0*/  ISETP.GT.U32.AND P2, PT, R8.reuse, R31, PT ;  /* 0x0000001f0800720c */ /* 0x040fe20003f44070 */
[----:B------:R-:W-:Y:S01]  /*18b0*/  @!P5 IMAD.IADD R29, R29, 0x1, -R8 ;  /* 0x000000011d1dd824 */ /* 0x000fe200078e0a08 */
[C---:B------:R-:W-:Y:S01]  /*18c0*/  ISETP.GT.U32.AND P4, PT, R8.reuse, R33, PT ;  /* 0x000000210800720c */ /* 0x040fe20003f84070 */
[C---:B------:R-:W-:Y:S01]  /*18d0*/  IMAD R41, R8.reuse, R26, R41 ;  /* 0x0000001a08297224 */ /* 0x040fe200078e0229 */
[----:B------:R-:W-:Y:S01]  /*18e0*/  ISETP.GT.U32.AND P5, PT, R8, R39, PT ;  /* 0x000000270800720c */ /* 0x000fe20003fa4070 */
[----:B------:R-:W-:Y:S01]  /*18f0*/  IMAD.HI.U32 R28, R10, R43, RZ ;  /* 0x0000002b0a1c7227 */ /* 0x000fe200078e00ff */
[----:B------:R-:W0:Y:S03]  /*1900*/  I2F.RP R26, R30 ;  /* 0x0000001e001a7306 */ /* 0x000e260000209400 */
[----:B------:R-:W-:-:S02]  /*1910*/  IMAD.MOV R28, RZ, RZ, -R28 ;  /* 0x000000ffff1c7224 */ /* 0x000fc400078e0a1c */
[----:B------:R-:W-:-:S04]  /*1920*/  IMAD.HI.U32 R24, R10, R45, RZ ;  /* 0x0000002d0a187227 */ /* 0x000fc800078e00ff */
[C---:B------:R-:W-:Y:S02]  /*1930*/  IMAD R43, R8.reuse, R28, R43 ;  /* 0x0000001c082b7224 */ /* 0x040fe400078e022b */
[--C-:B------:R-:W-:Y:S01]  /*1940*/  @!P2 IMAD.IADD R31, R31, 0x1, -R8.reuse ;  /* 0x000000011f1fa824 */ /* 0x100fe200078e0a08 */
[C---:B------:R-:W-:Y:S01]  /*1950*/  ISETP.GT.U32.AND P2, PT, R8.reuse, R41, PT ;  /* 0x000000290800720c */ /* 0x040fe20003f44070 */
[--C-:B------:R-:W-:Y:S01]  /*1960*/  @!P4 IMAD.IADD R33, R33, 0x1, -R8.reuse ;  /* 0x000000012121c824 */ /* 0x100fe200078e0a08 */
[C---:B------:R-:W-:Y:S01]  /*1970*/  ISETP.GT.U32.AND P4, PT, R8.reuse, R43, PT ;  /* 0x0000002b0800720c */ /* 0x040fe20003f84070 */
[----:B------:R-:W-:Y:S01]  /*1980*/  @!P5 IMAD.IADD R39, R39, 0x1, -R8 ;  /* 0x000000012727d824 */ /* 0x000fe200078e0a08 */
[----:B0-----:R-:W0:Y:S01]  /*1990*/  MUFU.RCP R26, R26 ;  /* 0x0000001a001a7308 */ /* 0x001e220000001000 */
[----:B------:R-:W-:Y:S01]  /*19a0*/  IMAD.MOV R28, RZ, RZ, -R24 ;  /* 0x000000ffff1c7224 */ /* 0x000fe200078e0a18 */
[----:B------:R-:W-:Y:S01]  /*19b0*/  ISETP.GT.U32.AND P5, PT, R8, R33, PT ;  /* 0x000000210800720c */ /* 0x000fe20003fa4070 */
[----:B------:R-:W-:-:S04]  /*19c0*/  IMAD.HI.U32 R24, R10, R47, RZ ;  /* 0x0000002f0a187227 */ /* 0x000fc800078e00ff */
[C---:B------:R-:W-:Y:S02]  /*19d0*/  IMAD R45, R8.reuse, R28, R45 ;  /* 0x0000001c082d7224 */ /* 0x040fe400078e022d */
[----:B------:R-:W-:Y:S02]  /*19e0*/  IMAD.MOV R28, RZ, RZ, -R24 ;  /* 0x000000ffff1c7224 */ /* 0x000fe400078e0a18 */
[----:B------:R-:W-:Y:S01]  /*19f0*/  @!P2 IMAD.IADD R41, R41, 0x1, -R8 ;  /* 0x000000012929a824 */ /* 0x000fe200078e0a08 */
[----:B------:R-:W-:Y:S01]  /*1a00*/  ISETP.GT.U32.AND P2, PT, R8, R39, PT ;  /* 0x000000270800720c */ /* 0x000fe20003f44070 */
[----:B------:R-:W-:Y:S01]  /*1a10*/  IMAD.HI.U32 R24, R10, R51, RZ ;  /* 0x000000330a187227 */ /* 0x000fe200078e00ff */
[----:B0-----:R-:W-:-:S03]  /*1a20*/  IADD3 R26, R26, 0xffffffe, RZ ;  /* 0x0ffffffe1a1a7810 */ /* 0x001fc60007ffe0ff */
[----:B------:R-:W-:-:S04]  /*1a30*/  IMAD.HI.U32 R25, R10, R49, RZ ;  /* 0x000000310a197227 */ /* 0x000fc800078e00ff */
[--C-:B------:R-:W-:Y:S01]  /*1a40*/  @!P4 IMAD.IADD R43, R43, 0x1, -R8.reuse ;  /* 0x000000012b2bc824 */ /* 0x100fe200078e0a08 */
[C---:B------:R-:W-:Y:S01]  /*1a50*/  ISETP.GT.U32.AND P4, PT, R8.reuse, R41, PT ;  /* 0x000000290800720c */ /* 0x040fe20003f84070 */
[----:B------:R-:W-:Y:S01]  /*1a60*/  @!P5 IMAD.IADD R33, R33, 0x1, -R8 ;  /* 0x000000012121d824 */ /* 0x000fe200078e0a08 */
[C---:B------:R-:W-:Y:S01]  /*1a70*/  ISETP.GT.U32.AND P5, PT, R8.reuse, R45, PT ;  /* 0x0000002d0800720c */ /* 0x040fe20003fa4070 */
[----:B------:R-:W-:Y:S02]  /*1a80*/  IMAD.MOV R24, RZ, RZ, -R24 ;  /* 0x000000ffff187224 */ /* 0x000fe400078e0a18 */
[C---:B------:R-:W-:Y:S01]  /*1a90*/  IMAD R47, R8.reuse, R28, R47 ;  /* 0x0000001c082f7224 */ /* 0x040fe200078e022f */
[----:B------:R-:W-:Y:S01]  /*1aa0*/  IADD3 R28, R9, 0x8, RZ ;  /* 0x00000008091c7810 */ /* 0x000fe20007ffe0ff */
[----:B------:R-:W-:Y:S02]  /*1ab0*/  IMAD.MOV R25, RZ, RZ, -R25 ;  /* 0x000000ffff197224 */ /* 0x000fe400078e0a19 */
[----:B------:R-:W-:Y:S01]  /*1ac0*/  @!P6 IMAD.MOV R27, RZ, RZ, -R27 ;  /* 0x000000ffff1be224 */ /* 0x000fe200078e0a1b */
[C---:B------:R-:W-:Y:S01]  /*1ad0*/  ISETP.GT.U32.AND P6, PT, R8.reuse, R43, PT ;  /* 0x0000002b0800720c */ /* 0x040fe20003fc4070 */
[----:B------:R-:W-:Y:S01]  /*1ae0*/  IMAD R51, R8, R24, R51 ;  /* 0x0000001808337224 */ /* 0x000fe200078e0233 */
[----:B------:R-:W-:Y:S01]  /*1af0*/  IABS R53, R28 ;  /* 0x0000001c00357213 */ /* 0x000fe20000000000 */
[----:B------:R-:W-:-:S04]  /*1b00*/  IMAD.HI.U32 R24, R10, R55, RZ ;  /* 0x000000370a187227 */ /* 0x000fc800078e00ff */
[C---:B------:R-:W-:Y:S02]  /*1b10*/  IMAD R49, R8.reuse, R25, R49 ;  /* 0x0000001908317224 */ /* 0x040fe400078e0231 */
[----:B------:R-:W0:Y:S01]  /*1b20*/  F2I.FTZ.U32.TRUNC.NTZ R25, R26 ;  /* 0x0000001a00197305 */ /* 0x000e22000021f000 */
[----:B------:R-:W-:Y:S02]  /*1b30*/  IMAD.MOV R24, RZ, RZ, -R24 ;  /* 0x000000ffff187224 */ /* 0x000fe400078e0a18 */
[----:B------:R-:W-:Y:S01]  /*1b40*/  @!P2 IMAD.IADD R39, R39, 0x1, -R8 ;  /* 0x000000012727a824 */ /* 0x000fe200078e0a08 */
[----:B------:R-:W-:Y:S01]  /*1b50*/  ISETP.GT.U32.AND P2, PT, R8, R47, PT ;  /* 0x0000002f0800720c */ /* 0x000fe20003f44070 */
[----:B------:R-:W-:-:S04]  /*1b60*/  IMAD.HI.U32 R10, R10, R53, RZ ;  /* 0x000000350a0a7227 */ /* 0x000fc800078e00ff */
[C---:B------:R-:W-:Y:S02]  /*1b70*/  IMAD R55, R8.reuse, R24, R55 ;  /* 0x0000001808377224 */ /* 0x040fe400078e0237 */
[--C-:B------:R-:W-:Y:S01]  /*1b80*/  @!P4 IMAD.IADD R41, R41, 0x1, -R8.reuse ;  /* 0x000000012929c824 */ /* 0x100fe200078e0a08 */
[C---:B------:R-:W-:Y:S01]  /*1b90*/  ISETP.GT.U32.AND P4, PT, R8.reuse, R49, PT ;  /* 0x000000310800720c */ /* 0x040fe20003f84070 */
[----:B------:R-:W-:Y:S01]  /*1ba0*/  @!P5 IMAD.IADD R45, R45, 0x1, -R8 ;  /* 0x000000012d2dd824 */ /* 0x000fe200078e0a08 */
[C---:B------:R-:W-:Y:S01]  /*1bb0*/  ISETP.GT.U32.AND P5, PT, R8.reuse, R51, PT ;  /* 0x000000330800720c */ /* 0x040fe20003fa4070 */
[----:B------:R-:W-:Y:S02]  /*1bc0*/  IMAD.MOV R10, RZ, RZ, -R10 ;  /* 0x000000ffff0a7224 */ /* 0x000fe400078e0a0a */
[----:B------:R-:W-:Y:S01]  /*1bd0*/  @!P6 IMAD.IADD R43, R43, 0x1, -R8 ;  /* 0x000000012b2be824 */ /* 0x000fe200078e0a08 */
[C---:B------:R-:W-:Y:S01]  /*1be0*/  ISETP.GT.U32.AND P6, PT, R8.reuse, R55, PT ;  /* 0x000000370800720c */ /* 0x040fe20003fc4070 */
[----:B------:R-:W-:-:S02]  /*1bf0*/  IMAD R53, R8, R10, R53 ;  /* 0x0000000a08357224 */ /* 0x000fc400078e0235 */
[--C-:B------:R-:W-:Y:S02]  /*1c00*/  @!P2 IMAD.IADD R47, R47, 0x1, -R8.reuse ;  /* 0x000000012f2fa824 */ /* 0x100fe400078e0a08 */
[----:B0-----:R-:W-:Y:S01]  /*1c10*/  IMAD.MOV R35, RZ, RZ, -R25 ;  /* 0x000000ffff237224 */ /* 0x001fe200078e0a19 */
[----:B------:R-:W-:Y:S01]  /*1c20*/  ISETP.GT.U32.AND P2, PT, R8, R53, PT ;  /* 0x000000350800720c */ /* 0x000fe20003f44070 */
[--C-:B------:R-:W-:Y:S01]  /*1c30*/  @!P4 IMAD.IADD R49, R49, 0x1, -R8.reuse ;  /* 0x000000013131c824 */ /* 0x100fe200078e0a08 */
[----:B------:R-:W-:Y:S01]  /*1c40*/  ISETP.GE.AND P4, PT, R32, RZ, PT ;  /* 0x000000ff2000720c */ /* 0x000fe20003f86270 */
[----:B------:R-:W-:Y:S01]  /*1c50*/  @!P5 IMAD.IADD R51, R51, 0x1, -R8 ;  /* 0x000000013333d824 */ /* 0x000fe200078e0a08 */
[----:B------:R-:W-:Y:S01]  /*1c60*/  ISETP.GE.AND P5, PT, R36, RZ, PT ;  /* 0x000000ff2400720c */ /* 0x000fe20003fa6270 */
[----:B------:R-:W-:Y:S02]  /*1c70*/  IMAD R35, R35, R30, RZ ;  /* 0x0000001e23237224 */ /* 0x000fe400078e02ff */
[----:B------:R-:W-:-:S02]  /*1c80*/  IMAD.MOV.U32 R24, RZ, RZ, RZ ;  /* 0x000000ffff187224 */ /* 0x000fc400078e00ff */
[----:B------:R-:W-:Y:S01]  /*1c90*/  @!P6 IMAD.IADD R55, R55, 0x1, -R8 ;  /* 0x000000013737e824 */ /* 0x000fe200078e0a08 */
[----:B------:R-:W-:Y:S01]  /*1ca0*/  ISETP.GE.AND P6, PT, R34, RZ, PT ;  /* 0x000000ff2200720c */ /* 0x000fe20003fc6270 */
[----:B------:R-:W-:Y:S01]  /*1cb0*/  IMAD.HI.U32 R24, R25, R35, R24 ;  /* 0x0000002319187227 */ /* 0x000fe200078e0018 */
[----:B------:R-:W-:-:S03]  /*1cc0*/  SHF.R.S32.HI R25, RZ, 0x1f, R0 ;  /* 0x0000001fff197819 */ /* 0x000fc60000011400 */
[----:B------:R-:W-:Y:S01]  /*1cd0*/  @!P2 IMAD.IADD R53, R53, 0x1, -R8 ;  /* 0x000000013535a824 */ /* 0x000fe200078e0a08 */
[----:B------:R-:W-:Y:S01]  /*1ce0*/  ISETP.GT.U32.AND P2, PT, R8, R47, PT ;  /* 0x0000002f0800720c */ /* 0x000fe20003f44070 */
[----:B------:R-:W-:Y:S01]  /*1cf0*/  IMAD.MOV.U32 R35, RZ, RZ, R31 ;  /* 0x000000ffff237224 */ /* 0x000fe200078e001f */
[----:B------:R-:W-:Y:S01]  /*1d00*/  LEA.HI R110, R25, R0, RZ, 0x5 ;  /* 0x00000000196e7211 */ /* 0x000fe200078f28ff */
[----:B------:R-:W-:Y:S01]  /*1d10*/  IMAD.MOV.U32 R37, RZ, RZ, R33 ;  /* 0x000000ffff257224 */ /* 0x000fe200078e0021 */
[----:B------:R-:W-:Y:S01]  /*1d20*/  SHF.R.U32.HI R0, RZ, 0x2, R125 ;  /* 0x00000002ff007819 */ /* 0x000fe2000001167d */
[----:B------:R-:W-:Y:S01]  /*1d30*/  IMAD.HI.U32 R24, R24, R57, RZ ;  /* 0x0000003918187227 */ /* 0x000fe200078e00ff */
[----:B------:R-:W-:Y:S02]  /*1d40*/  SHF.R.S32.HI R110, RZ, 0x5, R110 ;  /* 0x00000005ff6e7819 */ /* 0x000fe4000001146e */
[----:B------:R-:W-:Y:S01]  /*1d50*/  LOP3.LUT R109, R109, 0x30, R0, 0x78, !PT ;  /* 0x000000306d6d7812 */ /* 0x000fe200078e7800 */
[----:B------:R-:W-:Y:S01]  /*1d60*/  @!P0 IMAD.MOV R29, RZ, RZ, -R29 ;  /* 0x000000ffff1d8224 */ /* 0x000fe200078e0a1d */
[C---:B------:R-:W-:Y:S01]  /*1d70*/  ISETP.GT.U32.AND P0, PT, R8.reuse, R45, PT ;  /* 0x0000002d0800720c */ /* 0x040fe20003f04070 */
[----:B------:R-:W-:Y:S01]  /*1d80*/  @!P3 IMAD.MOV R35, RZ, RZ, -R35 ;  /* 0x000000ffff23b224 */ /* 0x000fe200078e0a23 */
[C---:B------:R-:W-:Y:S01]  /*1d90*/  ISETP.GT.U32.AND P3, PT, R8.reuse, R55, PT ;  /* 0x000000370800720c */ /* 0x040fe20003f64070 */
[----:B------:R-:W-:Y:S01]  /*1da0*/  @!P1 IMAD.MOV R37, RZ, RZ, -R37 ;  /* 0x000000ffff259224 */ /* 0x000fe200078e0a25 */
[C---:B------:R-:W-:Y:S01]  /*1db0*/  ISETP.GT.U32.AND P1, PT, R8.reuse, R49, PT ;  /* 0x000000310800720c */ /* 0x040fe20003f24070 */
[----:B------:R-:W-:Y:S01]  /*1dc0*/  @!P4 IMAD.MOV R39, RZ, RZ, -R39 ;  /* 0x000000ffff27c224 */ /* 0x000fe200078e0a27 */
[C---:B------:R-:W-:Y:S01]  /*1dd0*/  ISETP.GT.U32.AND P4, PT, R8.reuse, R51, PT ;  /* 0x000000330800720c */ /* 0x040fe20003f84070 */
[----:B------:R-:W-:Y:S01]  /*1de0*/  @!P5 IMAD.MOV R43, RZ, RZ, -R43 ;  /* 0x000000ffff2bd224 */ /* 0x000fe200078e0a2b */
[----:B------:R-:W-:Y:S01]  /*1df0*/  ISETP.GT.U32.AND P5, PT, R8, R53, PT ;  /* 0x000000350800720c */ /* 0x000fe20003fa4070 */
[----:B------:R-:W-:Y:S01]  /*1e00*/  IMAD.MOV R24, RZ, RZ, -R24 ;  /* 0x000000ffff187224 */ /* 0x000fe200078e0a18 */
[----:B------:R-:W-:Y:S01]  /*1e10*/  LOP3.LUT R0, RZ, c[0x0][0x17c], RZ, 0x33, !PT ;  /* 0x00005f00ff007a12 */ /* 0x000fe200078e33ff */
[----:B------:R-:W-:Y:S01]  /*1e20*/  @!P6 IMAD.MOV R41, RZ, RZ, -R41 ;  /* 0x000000ffff29e224 */ /* 0x000fe200078e0a29 */
[----:B------:R-:W-:Y:S01]  /*1e30*/  ISETP.GE.AND P6, PT, R9, RZ, PT ;  /* 0x000000ff0900720c */ /* 0x000fe20003fc6270 */
[----:B------:R-:W-:-:S02]  /*1e40*/  IMAD R9, R30, R24, R57 ;  /* 0x000000181e097224 */ /* 0x000fc400078e0239 */
[--C-:B------:R-:W-:Y:S02]  /*1e50*/  @!P2 IMAD.IADD R47, R47, 0x1, -R8.reuse ;  /* 0x000000012f2fa824 */ /* 0x100fe400078e0a08 */
[--C-:B------:R-:W-:Y:S01]  /*1e60*/  @!P0 IMAD.IADD R45, R45, 0x1, -R8.reuse ;  /* 0x000000012d2d8824 */ /* 0x100fe200078e0a08 */
[----:B------:R-:W-:Y:S01]  /*1e70*/  ISETP.GT.U32.AND P2, PT, R30, R9, PT ;  /* 0x000000091e00720c */ /* 0x000fe20003f44070 */
[--C-:B------:R-:W-:Y:S01]  /*1e80*/  @!P1 IMAD.IADD R49, R49, 0x1, -R8.reuse ;  /* 0x0000000131319824 */ /* 0x100fe200078e0a08 */
[----:B------:R-:W-:Y:S01]  /*1e90*/  ISETP.GE.AND P0, PT, R38, RZ, PT ;  /* 0x000000ff2600720c */ /* 0x000fe20003f06270 */
[--C-:B------:R-:W-:Y:S01]  /*1ea0*/  @!P3 IMAD.IADD R55, R55, 0x1, -R8.reuse ;  /* 0x000000013737b824 */ /* 0x100fe200078e0a08 */
[----:B------:R-:W-:Y:S01]  /*1eb0*/  ISETP.GE.AND P1, PT, R40, RZ, PT ;  /* 0x000000ff2800720c */ /* 0x000fe20003f26270 */
[--C-:B------:R-:W-:Y:S01]  /*1ec0*/  @!P4 IMAD.IADD R51, R51, 0x1, -R8.reuse ;  /* 0x000000013333c824 */ /* 0x100fe200078e0a08 */
[----:B------:R-:W-:Y:S01]  /*1ed0*/  ISETP.GE.AND P3, PT, R42, RZ, PT ;  /* 0x000000ff2a00720c */ /* 0x000fe20003f66270 */
[----:B------:R-:W-:Y:S01]  /*1ee0*/  @!P5 IMAD.IADD R53, R53, 0x1, -R8 ;  /* 0x000000013535d824 */ /* 0x000fe200078e0a08 */
[----:B------:R-:W-:Y:S01]  /*1ef0*/  ISETP.GE.AND P4, PT, R44, RZ, PT ;  /* 0x000000ff2c00720c */ /* 0x000fe20003f86270 */
[C---:B------:R-:W-:Y:S01]  /*1f00*/  IMAD.SHL.U32 R24, R125.reuse, 0x40, RZ ;  /* 0x000000407d187824 */ /* 0x040fe200078e00ff */
[----:B------:R-:W-:Y:S01]  /*1f10*/  ISETP.GE.AND P5, PT, R28, RZ, PT ;  /* 0x000000ff1c00720c */ /* 0x000fe20003fa6270 */
[C---:B------:R-:W-:Y:S01]  /*1f20*/  IMAD.SHL.U32 R26, R125.reuse, 0x8, RZ ;  /* 0x000000087d1a7824 */ /* 0x040fe200078e00ff */
[----:B------:R-:W-:Y:S01]  /*1f30*/  SHF.R.S32.HI R8, RZ, 0x2, R125 ;  /* 0x00000002ff087819 */ /* 0x000fe2000001147d */
[----:B------:R-:W-:Y:S01]  /*1f40*/  IMAD.SHL.U32 R10, R125, 0x10, RZ ;  /* 0x000000107d0a7824 */ /* 0x000fe200078e00ff */
[----:B------:R-:W-:Y:S01]  /*1f50*/  LOP3.LUT R24, R24, 0x1c0, RZ, 0xc0, !PT ;  /* 0x000001c018187812 */ /* 0x000fe200078ec0ff */
[----:B------:R-:W-:Y:S01]  /*1f60*/  @!P2 IMAD.IADD R9, R9, 0x1, -R30 ;  /* 0x000000010909a824 */ /* 0x000fe200078e0a1e */
[----:B------:R-:W-:Y:S01]  /*1f70*/  SGXT R8, R8, 0x1 ;  /* 0x000000010808781a */ /* 0x000fe20000000200 */
[----:B------:R-:W-:Y:S01]  /*1f80*/  @!P0 IMAD.MOV R45, RZ, RZ, -R45 ;  /* 0x000000ffff2d8224 */ /* 0x000fe200078e0a2d */
[----:B------:R-:W-:Y:S01]  /*1f90*/  LOP3.LUT R26, R26, 0x30, R119, 0x48, !PT ;  /* 0x000000301a1a7812 */ /* 0x000fe200078e4877 */
[----:B------:R-:W-:Y:S01]  /*1fa0*/  IMAD R31, R46, 0x10, R24 ;  /* 0x000000102e1f7824 */ /* 0x000fe200078e0218 */
[----:B------:R-:W-:Y:S01]  /*1fb0*/  LOP3.LUT R8, R121, 0x90, R8, 0xf8, !PT ;  /* 0x0000009079087812 */ /* 0x000fe200078ef808 */
[----:B------:R-:W-:Y:S01]  /*1fc0*/  @!P1 IMAD.MOV R47, RZ, RZ, -R47 ;  /* 0x000000ffff2f9224 */ /* 0x000fe200078e0a2f */
[----:B------:R-:W-:Y:S01]  /*1fd0*/  LOP3.LUT R10, R10, 0x100, RZ, 0xc0, !PT ;  /* 0x000001000a0a7812 */ /* 0x000fe200078ec0ff */
[----:B------:R-:W-:Y:S01]  /*1fe0*/  @!P3 IMAD.MOV R49, RZ, RZ, -R49 ;  /* 0x000000ffff31b224 */ /* 0x000fe200078e0a31 */
[----:B------:R-:W-:Y:S01]  /*1ff0*/  LOP3.LUT R25, R8, 0x10, R119, 0x78, !PT ;  /* 0x0000001008197812 */ /* 0x000fe200078e7877 */
[----:B------:R-:W-:Y:S01]  /*2000*/  @!P6 IMAD.MOV R55, RZ, RZ, -R55 ;  /* 0x000000ffff37e224 */ /* 0x000fe200078e0a37 */
[----:B------:R-:W-:Y:S01]  /*2010*/  ISETP.NE.AND P0, PT, RZ, c[0x0][0x17c], PT ;  /* 0x00005f00ff007a0c */ /* 0x000fe20003f05270 */
[----:B------:R-:W-:Y:S01]  /*2020*/  @!P4 IMAD.MOV R51, RZ, RZ, -R51 ;  /* 0x000000ffff33c224 */ /* 0x000fe200078e0a33 */
[----:B------:R-:W-:Y:S01]  /*2030*/  ISETP.GT.U32.AND P2, PT, R30, R9, PT ;  /* 0x000000091e00720c */ /* 0x000fe20003f44070 */
[----:B------:R-:W-:Y:S01]  /*2040*/  @!P5 IMAD.MOV R53, RZ, RZ, -R53 ;  /* 0x000000ffff35d224 */ /* 0x000fe200078e0a35 */
[----:B------:R-:W-:Y:S01]  /*2050*/  SEL R33, R0, R23, !P0 ;  /* 0x0000001700217207 */ /* 0x000fe20004000000 */
[----:B------:R-:W-:Y:S01]  /*2060*/  IMAD.IADD R108, R26, 0x1, R31 ;  /* 0x000000011a6c7824 */ /* 0x000fe200078e021f */
[----:B------:R-:W-:Y:S01]  /*2070*/  SEL R31, R0, R27, !P0 ;  /* 0x0000001b001f7207 */ /* 0x000fe20004000000 */
[----:B------:R-:W-:Y:S01]  /*2080*/  IMAD.IADD R112, R10, 0x1, R25 ;  /* 0x000000010a707824 */ /* 0x000fe200078e0219 */
[C---:B------:R-:W-:Y:S01]  /*2090*/  SEL R2, R0.reuse, R2, !P0 ;  /* 0x0000000200027207 */ /* 0x040fe20004000000 */
[----:B------:R-:W-:Y:S01]  /*20a0*/  IMAD R33, R33, c[0x0][0x190], RZ ;  /* 0x0000640021217a24 */ /* 0x000fe200078e02ff */
[C---:B------:R-:W-:Y:S01]  /*20b0*/  SEL R3, R0.reuse, R3, !P0 ;  /* 0x0000000300037207 */ /* 0x040fe20004000000 */
[----:B------:R-:W-:Y:S01]  /*20c0*/  IMAD R31, R31, c[0x0][0x190], RZ ;  /* 0x000064001f1f7a24 */ /* 0x000fe200078e02ff */
[----:B------:R-:W-:Y:S01]  /*20d0*/  SEL R4, R0, R4, !P0 ;  /* 0x0000000400047207 */ /* 0x000fe20004000000 */
[----:B------:R-:W-:Y:S01]  /*20e0*/  IMAD R106, R2, c[0x0][0x190], RZ ;  /* 0x00006400026a7a24 */ /* 0x000fe200078e02ff */
[C---:B------:R-:W-:Y:S01]  /*20f0*/  SEL R5, R0.reuse, R5, !P0 ;  /* 0x0000000500057207 */ /* 0x040fe20004000000 */
[----:B------:R-:W-:Y:S01]  /*2100*/  @!P2 IMAD.IADD R9, R9, 0x1, -R30 ;  /* 0x000000010909a824 */ /* 0x000fe200078e0a1e */
[----:B------:R-:W-:Y:S01]  /*2110*/  SEL R7, R0, R7, !P0 ;  /* 0x0000000700077207 */ /* 0x000fe20004000000 */
[----:B------:R-:W-:Y:S01]  /*2120*/  IMAD R102, R4, c[0x0][0x190], RZ ;  /* 0x0000640004667a24 */ /* 0x000fe200078e02ff */
[C---:B------:R-:W-:Y:S01]  /*2130*/  SEL R6, R0.reuse, R6, !P0 ;  /* 0x0000000600067207 */ /* 0x040fe20004000000 */
[----:B------:R-:W-:Y:S01]  /*2140*/  IMAD R100, R5, c[0x0][0x190], RZ ;  /* 0x0000640005647a24 */ /* 0x000fe200078e02ff */
[C---:B------:R-:W-:Y:S01]  /*2150*/  SEL R11, R0.reuse, R11, !P0 ;  /* 0x0000000b000b7207 */ /* 0x040fe20004000000 */
[----:B------:R-:W-:Y:S01]  /*2160*/  IMAD R7, R7, c[0x0][0x190], RZ ;  /* 0x0000640007077a24 */ /* 0x000fe200078e02ff */
[----:B------:R-:W-:Y:S01]  /*2170*/  SEL R12, R0, R12, !P0 ;  /* 0x0000000c000c7207 */ /* 0x000fe20004000000 */
        /* <DEDUP_REMOVED lines=35> */
[----:B------:R-:W-:Y:S01]  /*23b0*/  SEL R47, R0, R47, !P0 ;  /* 0x0000002f002f7207 */ /* 0x000fe20004000000 */
[----:B------:R-:W-:Y:S01]  /*23c0*/  IMAD R21, R8, c[0x0][0x190], RZ ;  /* 0x0000640008157a24 */ /* 0x000fe200078e02ff */
        /* <DEDUP_REMOVED lines=8> */
[----:B------:R-:W-:Y:S01]  /*2450*/  ISETP.GE.AND P1, PT, R120, RZ, PT ;  /* 0x000000ff7800720c */ /* 0x000fe20003f26270 */
[----:B------:R-:W-:Y:S01]  /*2460*/  IMAD R11, R51, c[0x0][0x190], RZ ;  /* 0x00006400330b7a24 */ /* 0x000fe200078e02ff */
[----:B------:R-:W-:Y:S01]  /*2470*/  ISETP.NE.AND P0, PT, RZ, c[0x0][0x178], PT ;  /* 0x00005e00ff007a0c */ /* 0x000fe20003f05270 */
[----:B------:R-:W-:Y:S01]  /*2480*/  IMAD R4, R53, c[0x0][0x190], RZ ;  /* 0x0000640035047a24 */ /* 0x000fe200078e02ff */
[----:B------:R-:W-:Y:S01]  /*2490*/  LEA R116, P2, R115, c[0x0][0x160], 0x1 ;  /* 0x0000580073747a11 */ /* 0x000fe200078408ff */
[----:B------:R-:W-:Y:S01]  /*24a0*/  IMAD R5, R55, c[0x0][0x190], RZ ;  /* 0x0000640037057a24 */ /* 0x000fe200078e02ff */
[----:B------:R-:W-:Y:S01]  /*24b0*/  LEA R118, P3, R117, c[0x0][0x160], 0x1 ;  /* 0x0000580075767a11 */ /* 0x000fe200078608ff */
[----:B------:R-:W-:Y:S01]  /*24c0*/  IMAD R0, R124, c[0x0][0x18c], RZ ;  /* 0x000063007c007a24 */ /* 0x000fe200078e02ff */
[C---:B------:R-:W-:Y:S01]  /*24d0*/  LEA R107, P4, R106.reuse, c[0x0][0x168], 0x1 ;  /* 0x00005a006a6b7a11 */ /* 0x040fe200078808ff */
[----:B------:R-:W-:Y:S01]  /*24e0*/  CS2R R40, SRZ ;  /* 0x0000000000287805 */ /* 0x000fe2000001ff00 */
[----:B------:R-:W-:Y:S01]  /*24f0*/  LEA.HI.X.SX32 R115, R115, c[0x0][0x164], 0x1, P2 ;  /* 0x0000590073737a11 */ /* 0x000fe200010f0eff */
[----:B------:R-:W-:Y:S01]  /*2500*/  CS2R R42, SRZ ;  /* 0x00000000002a7805 */ /* 0x000fe2000001ff00 */
[----:B------:R-:W-:Y:S01]  /*2510*/  LEA.HI.X.SX32 R117, R117, c[0x0][0x164], 0x1, P3 ;  /* 0x0000590075757a11 */ /* 0x000fe200018f0eff */
[----:B------:R-:W-:Y:S01]  /*2520*/  @!P1 IMAD.MOV R9, RZ, RZ, -R9 ;  /* 0x000000ffff099224 */ /* 0x000fe200078e0a09 */
[----:B------:R-:W-:-:S02]  /*2530*/  LEA.HI.X.SX32 R106, R106, c[0x0][0x16c], 0x1, P4 ;  /* 0x00005b006a6a7a11 */ /* 0x000fc400020f0eff */
[----:B------:R-:W-:Y:S02]  /*2540*/  @!P0 LOP3.LUT R9, RZ, c[0x0][0x178], RZ, 0x33, !PT ;  /* 0x00005e00ff098a12 */ /* 0x000fe400078e33ff */
[----:B------:R-:W-:Y:S02]  /*2550*/  LEA R103, P3, R102, c[0x0][0x168], 0x1 ;  /* 0x00005a0066677a11 */ /* 0x000fe400078608ff */
[----:B------:R-:W-:Y:S01]  /*2560*/  LEA R101, P1, R100, c[0x0][0x168], 0x1 ;  /* 0x00005a0064657a11 */ /* 0x000fe200078208ff */
[----:B------:R-:W-:Y:S01]  /*2570*/  IMAD R2, R9, c[0x0][0x184], RZ ;  /* 0x0000610009027a24 */ /* 0x000fe200078e02ff */
[----:B------:R-:W-:Y:S02]  /*2580*/  LEA R99, P0, R7, c[0x0][0x168], 0x1 ;  /* 0x00005a0007637a11 */ /* 0x000fe400078008ff */
[----:B------:R-:W-:Y:S02]  /*2590*/  LEA R97, P2, R6, c[0x0][0x168], 0x1 ;  /* 0x00005a0006617a11 */ /* 0x000fe400078408ff */
[----:B------:R-:W-:-:S02]  /*25a0*/  LEA R95, P5, R94, c[0x0][0x168], 0x1 ;  /* 0x00005a005e5f7a11 */ /* 0x000fc400078a08ff */
[----:B------:R-:W-:Y:S02]  /*25b0*/  LEA R93, P4, R12, c[0x0][0x168], 0x1 ;  /* 0x00005a000c5d7a11 */ /* 0x000fe400078808ff */
[----:B------:R-:W-:Y:S02]  /*25c0*/  SHF.R.S32.HI R24, RZ, 0x6, R125 ;  /* 0x00000006ff187819 */ /* 0x000fe4000001147d */
[----:B------:R-:W-:Y:S02]  /*25d0*/  LEA.HI.X.SX32 R102, R102, c[0x0][0x16c], 0x1, P3 ;  /* 0x00005b0066667a11 */ /* 0x000fe400018f0eff */
[----:B------:R-:W-:Y:S02]  /*25e0*/  LEA.HI.X.SX32 R100, R100, c[0x0][0x16c], 0x1, P1 ;  /* 0x00005b0064647a11 */ /* 0x000fe400008f0eff */
[----:B------:R-:W-:Y:S02]  /*25f0*/  LEA.HI.X.SX32 R98, R7, c[0x0][0x16c], 0x1, P0 ;  /* 0x00005b0007627a11 */ /* 0x000fe400000f0eff */
[----:B------:R-:W-:-:S02]  /*2600*/  LEA.HI.X.SX32 R96, R6, c[0x0][0x16c], 0x1, P2 ;  /* 0x00005b0006607a11 */ /* 0x000fc400010f0eff */
[----:B------:R-:W-:Y:S02]  /*2610*/  LEA.HI.X.SX32 R94, R94, c[0x0][0x16c], 0x1, P5 ;  /* 0x00005b005e5e7a11 */ /* 0x000fe400028f0eff */
[----:B------:R-:W-:Y:S02]  /*2620*/  LEA.HI.X.SX32 R92, R12, c[0x0][0x16c], 0x1, P4 ;  /* 0x00005b000c5c7a11 */ /* 0x000fe400020f0eff */
[----:B------:R-:W-:Y:S02]  /*2630*/  LEA R91, P3, R90, c[0x0][0x168], 0x1 ;  /* 0x00005a005a5b7a11 */ /* 0x000fe400078608ff */
[----:B------:R-:W-:Y:S02]  /*2640*/  LEA R89, P1, R14, c[0x0][0x168], 0x1 ;  /* 0x00005a000e597a11 */ /* 0x000fe400078208ff */
[----:B------:R-:W-:Y:S02]  /*2650*/  LEA R87, P0, R86, c[0x0][0x168], 0x1 ;  /* 0x00005a0056577a11 */ /* 0x000fe400078008ff */
[----:B------:R-:W-:-:S02]  /*2660*/  LEA R84, P2, R16, c[0x0][0x168], 0x1 ;  /* 0x00005a0010547a11 */ /* 0x000fc400078408ff */
[----:B------:R-:W-:Y:S02]  /*2670*/  LEA R83, P5, R82, c[0x0][0x168], 0x1 ;  /* 0x00005a0052537a11 */ /* 0x000fe400078a08ff */
[----:B------:R-:W-:Y:S02]  /*2680*/  LEA R81, P4, R18, c[0x0][0x168], 0x1 ;  /* 0x00005a0012517a11 */ /* 0x000fe400078808ff */
[----:B------:R-:W-:Y:S02]  /*2690*/  SGXT R24, R24, 0x1 ;  /* 0x000000011818781a */ /* 0x000fe40000000200 */
[----:B------:R-:W-:Y:S02]  /*26a0*/  LEA.HI.X.SX32 R90, R90, c[0x0][0x16c], 0x1, P3 ;  /* 0x00005b005a5a7a11 */ /* 0x000fe400018f0eff */
[----:B------:R-:W-:Y:S02]  /*26b0*/  LEA.HI.X.SX32 R88, R14, c[0x0][0x16c], 0x1, P1 ;  /* 0x00005b000e587a11 */ /* 0x000fe400008f0eff */
[----:B------:R-:W-:-:S02]  /*26c0*/  LEA.HI.X.SX32 R86, R86, c[0x0][0x16c], 0x1, P0 ;  /* 0x00005b0056567a11 */ /* 0x000fc400000f0eff */
[----:B------:R-:W-:Y:S02]  /*26d0*/  LEA.HI.X.SX32 R85, R16, c[0x0][0x16c], 0x1, P2 ;  /* 0x00005b0010557a11 */ /* 0x000fe400010f0eff */
[----:B------:R-:W-:Y:S02]  /*26e0*/  LEA.HI.X.SX32 R82, R82, c[0x0][0x16c], 0x1, P5 ;  /* 0x00005b0052527a11 */ /* 0x000fe400028f0eff */
[----:B------:R-:W-:Y:S02]  /*26f0*/  LEA.HI.X.SX32 R80, R18, c[0x0][0x16c], 0x1, P4 ;  /* 0x00005b0012507a11 */ /* 0x000fe400020f0eff */
[----:B------:R-:W-:Y:S02]  /*2700*/  LOP3.LUT R24, R24, 0x90, RZ, 0xc0, !PT ;  /* 0x0000009018187812 */ /* 0x000fe400078ec0ff */
[----:B------:R-:W-:Y:S02]  /*2710*/  LEA R79, P3, R78, c[0x0][0x168], 0x1 ;  /* 0x00005a004e4f7a11 */ /* 0x000fe400078608ff */
[----:B------:R-:W-:-:S02]  /*2720*/  LEA R77, P1, R20, c[0x0][0x168], 0x1 ;  /* 0x00005a00144d7a11 */ /* 0x000fc400078208ff */
[----:B------:R-:W-:Y:S02]  /*2730*/  LEA R36, P0, R37, c[0x0][0x168], 0x1 ;  /* 0x00005a0025247a11 */ /* 0x000fe400078008ff */
[----:B------:R-:W-:Y:S02]  /*2740*/  LEA R34, P2, R22, c[0x0][0x168], 0x1 ;  /* 0x00005a0016227a11 */ /* 0x000fe400078408ff */
[----:B------:R-:W-:Y:S02]  /*2750*/  LEA R32, P5, R33, c[0x0][0x168], 0x1 ;  /* 0x00005a0021207a11 */ /* 0x000fe400078a08ff */
[----:B------:R-:W-:Y:S02]  /*2760*/  LEA R30, P4, R31, c[0x0][0x168], 0x1 ;  /* 0x00005a001f1e7a11 */ /* 0x000fe400078808ff */
[----:B------:R-:W-:Y:S02]  /*2770*/  LOP3.LUT R113, R24, 0x17e, R119, 0x78, !PT ;  /* 0x0000017e18717812 */ /* 0x000fe400078e7877 */
[----:B------:R-:W-:-:S02]  /*2780*/  LEA.HI.X.SX32 R78, R78, c[0x0][0x16c], 0x1, P3 ;  /* 0x00005b004e4e7a11 */ /* 0x000fc400018f0eff */
[----:B------:R-:W-:Y:S02]  /*2790*/  LEA.HI.X.SX32 R76, R20, c[0x0][0x16c], 0x1, P1 ;  /* 0x00005b00144c7a11 */ /* 0x000fe400008f0eff */
[----:B------:R-:W-:Y:S02]  /*27a0*/  LEA.HI.X.SX32 R37, R37, c[0x0][0x16c], 0x1, P0 ;  /* 0x00005b0025257a11 */ /* 0x000fe400000f0eff */
[----:B------:R-:W-:Y:S02]  /*27b0*/  LEA.HI.X.SX32 R35, R22, c[0x0][0x16c], 0x1, P2 ;  /* 0x00005b0016237a11 */ /* 0x000fe400010f0eff */
[----:B------:R-:W-:Y:S02]  /*27c0*/  LEA.HI.X.SX32 R33, R33, c[0x0][0x16c], 0x1, P5 ;  /* 0x00005b0021217a11 */ /* 0x000fe400028f0eff */
[----:B------:R-:W-:Y:S02]  /*27d0*/  LEA.HI.X.SX32 R31, R31, c[0x0][0x16c], 0x1, P4 ;  /* 0x00005b001f1f7a11 */ /* 0x000fe400020f0eff */
[----:B------:R-:W-:-:S02]  /*27e0*/  LEA R28, P3, R29, c[0x0][0x168], 0x1 ;  /* 0x00005a001d1c7a11 */ /* 0x000fc400078608ff */
[----:B------:R-:W-:Y:S02]  /*27f0*/  LEA R26, P1, R27, c[0x0][0x168], 0x1 ;  /* 0x00005a001b1a7a11 */ /* 0x000fe400078208ff */
[----:B------:R-:W-:Y:S02]  /*2800*/  LEA R24, P0, R25, c[0x0][0x168], 0x1 ;  /* 0x00005a0019187a11 */ /* 0x000fe400078008ff */
[----:B------:R-:W-:Y:S02]  /*2810*/  LEA R22, P2, R23, c[0x0][0x168], 0x1 ;  /* 0x00005a0017167a11 */ /* 0x000fe400078408ff */
[----:B------:R-:W-:Y:S02]  /*2820*/  LEA R20, P5, R21, c[0x0][0x168], 0x1 ;  /* 0x00005a0015147a11 */ /* 0x000fe400078a08ff */
[----:B------:R-:W-:Y:S02]  /*2830*/  LEA R18, P4, R19, c[0x0][0x168], 0x1 ;  /* 0x00005a0013127a11 */ /* 0x000fe400078808ff */
[----:B------:R-:W-:-:S02]  /*2840*/  LEA R105, P6, R3, c[0x0][0x168], 0x1 ;  /* 0x00005a0003697a11 */ /* 0x000fc400078c08ff */
[----:B------:R-:W-:Y:S02]  /*2850*/  LEA.HI.X.SX32 R29, R29, c[0x0][0x16c], 0x1, P3 ;  /* 0x00005b001d1d7a11 */ /* 0x000fe400018f0eff */
[----:B------:R-:W-:Y:S02]  /*2860*/  LEA.HI.X.SX32 R27, R27, c[0x0][0x16c], 0x1, P1 ;  /* 0x00005b001b1b7a11 */ /* 0x000fe400008f0eff */
[----:B------:R-:W-:Y:S02]  /*2870*/  LEA.HI.X.SX32 R25, R25, c[0x0][0x16c], 0x1, P0 ;  /* 0x00005b0019197a11 */ /* 0x000fe400000f0eff */
[----:B------:R-:W-:Y:S02]  /*2880*/  LEA.HI.X.SX32 R23, R23, c[0x0][0x16c], 0x1, P2 ;  /* 0x00005b0017177a11 */ /* 0x000fe400010f0eff */
[----:B------:R-:W-:Y:S02]  /*2890*/  LEA.HI.X.SX32 R21, R21, c[0x0][0x16c], 0x1, P5 ;  /* 0x00005b0015157a11 */ /* 0x000fe400028f0eff */
[----:B------:R-:W-:-:S02]  /*28a0*/  LEA.HI.X.SX32 R19, R19, c[0x0][0x16c], 0x1, P4 ;  /* 0x00005b0013137a11 */ /* 0x000fc400020f0eff */
[----:B------:R-:W-:Y:S02]  /*28b0*/  LEA R16, P3, R17, c[0x0][0x168], 0x1 ;  /* 0x00005a0011107a11 */ /* 0x000fe400078608ff */
[----:B------:R-:W-:Y:S02]  /*28c0*/  LEA R14, P1, R15, c[0x0][0x168], 0x1 ;  /* 0x00005a000f0e7a11 */ /* 0x000fe400078208ff */
[----:B------:R-:W-:Y:S02]  /*28d0*/  LEA R12, P0, R13, c[0x0][0x168], 0x1 ;  /* 0x00005a000d0c7a11 */ /* 0x000fe400078008ff */
[----:B------:R-:W-:Y:S02]  /*28e0*/  LEA R10, P2, R11, c[0x0][0x168], 0x1 ;  /* 0x00005a000b0a7a11 */ /* 0x000fe400078408ff */
[----:B------:R-:W-:Y:S02]  /*28f0*/  LEA R8, P5, R4, c[0x0][0x168], 0x1 ;  /* 0x00005a0004087a11 */ /* 0x000fe400078a08ff */
[----:B------:R-:W-:-:S02]  /*2900*/  LEA R9, P4, R5, c[0x0][0x168], 0x1 ;  /* 0x00005a0005097a11 */ /* 0x000fc400078808ff */
[----:B------:R-:W-:Y:S01]  /*2910*/  LEA.HI.X.SX32 R104, R3, c[0x0][0x16c], 0x1, P6 ;  /* 0x00005b0003687a11 */ /* 0x000fe200030f0eff */
[----:B------:R-:W-:Y:S01]  /*2920*/  IMAD.WIDE R2, R2, 0x2, RZ ;  /* 0x0000000202027825 */ /* 0x000fe200078e02ff */
[----:B------:R-:W-:Y:S02]  /*2930*/  LEA.HI.X.SX32 R17, R17, c[0x0][0x16c], 0x1, P3 ;  /* 0x00005b0011117a11 */ /* 0x000fe400018f0eff */
[----:B------:R-:W-:Y:S02]  /*2940*/  LEA.HI.X.SX32 R15, R15, c[0x0][0x16c], 0x1, P1 ;  /* 0x00005b000f0f7a11 */ /* 0x000fe400008f0eff */
[----:B------:R-:W-:Y:S02]  /*2950*/  LEA.HI.X.SX32 R13, R13, c[0x0][0x16c], 0x1, P0 ;  /* 0x00005b000d0d7a11 */ /* 0x000fe400000f0eff */
[----:B------:R-:W-:Y:S02]  /*2960*/  LEA.HI.X.SX32 R11, R11, c[0x0][0x16c], 0x1, P2 ;  /* 0x00005b000b0b7a11 */ /* 0x000fe400010f0eff */
[----:B------:R-:W-:-:S02]  /*2970*/  LEA.HI.X.SX32 R45, R4, c[0x0][0x16c], 0x1, P5 ;  /* 0x00005b00042d7a11 */ /* 0x000fc400028f0eff */
[----:B------:R-:W-:Y:S02]  /*2980*/  LEA.HI.X.SX32 R38, R5, c[0x0][0x16c], 0x1, P4 ;  /* 0x00005b0005267a11 */ /* 0x000fe400020f0eff */
.L_x_3:
[----:B------:R-:W-:Y:S02]  /*2990*/  ISETP.GE.AND P0, PT, R122, UR4, PT ;  /* 0x000000047a007c0c */ /* 0x000fe4000bf06270 */
[C---:B------:R-:W-:Y:S02]  /*29a0*/  IADD3 R6, P1, R2.reuse, R118, RZ ;  /* 0x0000007602067210 */ /* 0x040fe40007f3e0ff */
[----:B------:R-:W-:Y:S02]  /*29b0*/  PRMT R44, RZ, 0x7610, R44 ;  /* 0x00007610ff2c7816 */ /* 0x000fe4000000002c */
[----:B------:R-:W-:Y:S01]  /*29c0*/  ISETP.GE.AND P2, PT, R123, UR4, PT ;  /* 0x000000047b007c0c */ /* 0x000fe2000bf46270 */
[----:B------:R-:W-:Y:S01]  /*29d0*/  IMAD.X R7, R3, 0x1, R117, P1 ;  /* 0x0000000103077824 */ /* 0x000fe200008e0675 */
[----:B------:R-:W-:-:S05]  /*29e0*/  IADD3 R4, P1, R2, R116, RZ ;  /* 0x0000007402047210 */ /* 0x000fca0007f3e0ff */
[----:B------:R0:W2:Y:S01]  /*29f0*/  @!P0 LDG.E.U16 R44, [R6.64] ;  /* 0x00000006062c8981 */ /* 0x0000a2000c1e1500 */
[----:B------:R-:W-:Y:S01]  /*2a00*/  PRMT R39, RZ, 0x7610, R39 ;  /* 0x00007610ff277816 */ /* 0x000fe20000000027 */
[----:B------:R-:W-:-:S05]  /*2a10*/  IMAD.X R5, R3, 0x1, R115, P1 ;  /* 0x0000000103057824 */ /* 0x000fca00008e0673 */
[----:B------:R1:W3:Y:S01]  /*2a20*/  @!P2 LDG.E.U16 R39, [R4.64] ;  /* 0x000000060427a981 */ /* 0x0002e2000c1e1500 */
[----:B------:R-:W-:Y:S02]  /*2a30*/  ISETP.GE.AND P0, PT, R124, UR4, PT ;  /* 0x000000047c007c0c */ /* 0x000fe4000bf06270 */
[----:B------:R-:W-:Y:S01]  /*2a40*/  PRMT R52, RZ, 0x7610, R52 ;  /* 0x00007610ff347816 */ /* 0x000fe20000000034 */
[----:B------:R-:W-:Y:S01]  /*2a50*/  BAR.SYNC.DEFER_BLOCKING 0x0 ;  /* 0x0000000000007b1d */ /* 0x000fe20000010000 */
[----:B-1----:R-:W-:Y:S02]  /*2a60*/  IMAD.MOV.U32 R4, RZ, RZ, R9 ;  /* 0x000000ffff047224 */ /* 0x002fe400078e0009 */
[----:B------:R-:W-:-:S04]  /*2a70*/  IMAD.MOV.U32 R5, RZ, RZ, R38 ;  /* 0x000000ffff057224 */ /* 0x000fc800078e0026 */
[----:B0-----:R-:W-:Y:S01]  /*2a80*/  IMAD.WIDE R6, R0, 0x2, R4 ;  /* 0x0000000200067825 */ /* 0x001fe200078e0204 */
[----:B------:R-:W-:-:S04]  /*2a90*/  PRMT R58, RZ, 0x7610, R58 ;  /* 0x00007610ff3a7816 */ /* 0x000fc8000000003a */
[----:B------:R0:W4:Y:S02]  /*2aa0*/  @!P0 LDG.E.U16 R52, [R6.64] ;  /* 0x0000000606348981 */ /* 0x000124000c1e1500 */
[----:B0-----:R-:W-:Y:S02]  /*2ab0*/  IMAD.MOV.U32 R6, RZ, RZ, R8 ;  /* 0x000000ffff067224 */ /* 0x001fe400078e0008 */
[----:B------:R-:W-:-:S04]  /*2ac0*/  IMAD.MOV.U32 R7, RZ, RZ, R45 ;  /* 0x000000ffff077224 */ /* 0x000fc800078e002d */
[----:B------:R-:W-:Y:S01]  /*2ad0*/  IMAD.WIDE R8, R0, 0x2, R6 ;  /* 0x0000000200087825 */ /* 0x000fe200078e0206 */
[----:B------:R-:W-:-:S04]  /*2ae0*/  PRMT R38, RZ, 0x7610, R38 ;  /* 0x00007610ff267816 */ /* 0x000fc80000000026 */
[----:B------:R0:W5:Y:S02]  /*2af0*/  @!P0 LDG.E.U16 R58, [R8.64] ;  /* 0x00000006083a8981 */ /* 0x000164000c1e1500 */
        /* <DEDUP_REMOVED lines=58> */
[----:B--2---:R0:W-:Y:S04]  /*2ea0*/  STS.U16 [R113+0x4000], R44 ;  /* 0x0040002c71007388 */ /* 0x0041e80000000400 */
[----:B------:R1:W2:Y:S01]  /*2eb0*/  @!P0 LDG.E.U16 R45, [R32.64] ;  /* 0x00000006202d8981 */ /* 0x0002a2000c1e1500 */
[----:B0-----:R-:W-:Y:S01]  /*2ec0*/  PRMT R44, RZ, 0x7610, R44 ;  /* 0x00007610ff2c7816 */ /* 0x001fe2000000002c */
[----:B-1----:R-:W-:Y:S02]  /*2ed0*/  IMAD.MOV.U32 R32, RZ, RZ, R34 ;  /* 0x000000ffff207224 */ /* 0x002fe400078e0022 */
[----:B------:R-:W-:-:S04]  /*2ee0*/  IMAD.MOV.U32 R33, RZ, RZ, R35 ;  /* 0x000000ffff217224 */ /* 0x000fc800078e0023 */
[----:B------:R-:W-:-:S05]  /*2ef0*/  IMAD.WIDE R34, R0, 0x2, R32 ;  /* 0x0000000200227825 */ /* 0x000fca00078e0220 */
[----:B------:R0:W2:Y:S01]  /*2f00*/  @!P0 LDG.E.U16 R44, [R34.64] ;  /* 0x00000006222c8981 */ /* 0x0000a2000c1e1500 */
[----:B------:R-:W-:-:S03]  /*2f10*/  LOP3.LUT R77, R77, R76, RZ, 0x3c, !PT ;  /* 0x0000004c4d4d7212 */ /* 0x000fc600078e3cff */
[----:B---3--:R1:W-:Y:S01]  /*2f20*/  STS.U16 [R113+0x4200], R39 ;  /* 0x0042002771007388 */ /* 0x0083e20000000400 */
[----:B------:R-:W-:Y:S01]  /*2f30*/  LOP3.LUT R76, R77, R76, RZ, 0x3c, !PT ;  /* 0x0000004c4d4c7212 */ /* 0x000fe200078e3cff */
[----:B0-----:R-:W-:Y:S02]  /*2f40*/  IMAD.MOV.U32 R34, RZ, RZ, R36 ;  /* 0x000000ffff227224 */ /* 0x001fe400078e0024 */
[----:B------:R-:W-:Y:S01]  /*2f50*/  IMAD.MOV.U32 R35, RZ, RZ, R37 ;  /* 0x000000ffff237224 */ /* 0x000fe200078e0025 */
[----:B------:R-:W-:Y:S02]  /*2f60*/  LOP3.LUT R79, R79, R78, RZ, 0x3c, !PT ;  /* 0x0000004e4f4f7212 */ /* 0x000fe400078e3cff */
[----:B-1----:R-:W-:Y:S01]  /*2f70*/  PRMT R39, RZ, 0x7610, R39 ;  /* 0x00007610ff277816 */ /* 0x002fe20000000027 */
[----:B------:R-:W-:Y:S01]  /*2f80*/  IMAD.WIDE R36, R0, 0x2, R34 ;  /* 0x0000000200247825 */ /* 0x000fe200078e0222 */
[----:B------:R-:W-:Y:S02]  /*2f90*/  LOP3.LUT R77, R77, R76, RZ, 0x3c, !PT ;  /* 0x0000004c4d4d7212 */ /* 0x000fe400078e3cff */
[----:B------:R-:W-:Y:S01]  /*2fa0*/  LOP3.LUT R78, R79, R78, RZ, 0x3c, !PT ;  /* 0x0000004e4f4e7212 */ /* 0x000fe200078e3cff */
[----:B----4-:R0:W-:Y:S01]  /*2fb0*/  STS.U16 [R109], R52 ;  /* 0x000000346d007388 */ /* 0x0101e20000000400 */
[----:B------:R-:W-:-:S03]  /*2fc0*/  LOP3.LUT R81, R81, R80, RZ, 0x3c, !PT ;  /* 0x0000005051517212 */ /* 0x000fc600078e3cff */
[----:B------:R1:W3:Y:S01]  /*2fd0*/  @!P0 LDG.E.U16 R39, [R36.64] ;  /* 0x0000000624278981 */ /* 0x0002e2000c1e1500 */
[----:B------:R-:W-:Y:S02]  /*2fe0*/  LOP3.LUT R79, R79, R78, RZ, 0x3c, !PT ;  /* 0x0000004e4f4f7212 */ /* 0x000fe400078e3cff */
[----:B------:R-:W-:Y:S01]  /*2ff0*/  LOP3.LUT R80, R81, R80, RZ, 0x3c, !PT ;  /* 0x0000005051507212 */ /* 0x000fe200078e3cff */
[----:B0-----:R-:W-:Y:S01]  /*3000*/  IMAD.WIDE R52, R0, 0x2, R76 ;  /* 0x0000000200347825 */ /* 0x001fe200078e024c */
[----:B-1----:R-:W-:Y:S02]  /*3010*/  PRMT R36, RZ, 0x7610, R36 ;  /* 0x00007610ff247816 */ /* 0x002fe40000000024 */
[----:B------:R-:W-:Y:S02]  /*3020*/  PRMT R37, RZ, 0x7610, R37 ;  /* 0x00007610ff257816 */ /* 0x000fe40000000025 */
[----:B------:R-:W-:Y:S02]  /*3030*/  LOP3.LUT R83, R83, R82, RZ, 0x3c, !PT ;  /* 0x0000005253537212 */ /* 0x000fe400078e3cff */
[----:B------:R0:W4:Y:S01]  /*3040*/  @!P0 LDG.E.U16 R36, [R52.64] ;  /* 0x0000000634248981 */ /* 0x000122000c1e1500 */
[----:B------:R-:W-:-:S02]  /*3050*/  LOP3.LUT R81, R81, R80, RZ, 0x3c, !PT ;  /* 0x0000005051517212 */ /* 0x000fc400078e3cff */
[----:B------:R-:W-:Y:S01]  /*3060*/  LOP3.LUT R82, R83, R82, RZ, 0x3c, !PT ;  /* 0x0000005253527212 */ /* 0x000fe200078e3cff */
[----:B-----5:R-:W-:Y:S01]  /*3070*/  STS.U16 [R109+0x200], R58 ;  /* 0x0002003a6d007388 */ /* 0x020fe20000000400 */
[----:B0-----:R-:W-:-:S03]  /*3080*/  IMAD.WIDE R52, R0, 0x2, R78 ;  /* 0x0000000200347825 */ /* 0x001fc600078e024e */
[----:B------:R0:W-:Y:S01]  /*3090*/  STS.U16 [R109+0x400], R38 ;  /* 0x000400266d007388 */ /* 0x0001e20000000400 */
[----:B------:R-:W-:-:S03]  /*30a0*/  LOP3.LUT R83, R83, R82, RZ, 0x3c, !PT ;  /* 0x0000005253537212 */ /* 0x000fc600078e3cff */
[----:B------:R1:W5:Y:S01]  /*30b0*/  @!P0 LDG.E.U16 R37, [R52.64] ;  /* 0x0000000634258981 */ /* 0x000362000c1e1500 */
[----:B0-----:R-:W-:Y:S01]  /*30c0*/  PRMT R38, RZ, 0x7610, R38 ;  /* 0x00007610ff267816 */ /* 0x001fe20000000026 */
[C---:B-1----:R-:W-:Y:S01]  /*30d0*/  IMAD.WIDE R52, R0.reuse, 0x2, R80 ;  /* 0x0000000200347825 */ /* 0x042fe200078e0250 */
[-C--:B------:R-:W-:Y:S01]  /*30e0*/  LOP3.LUT R87, R87, R86.reuse, RZ, 0x3c, !PT ;  /* 0x0000005657577212 */ /* 0x080fe200078e3cff */
[----:B------:R0:W-:Y:S04]  /*30f0*/  STS.U16 [R109+0x600], R57 ;  /* 0x000600396d007388 */ /* 0x0001e80000000400 */
[----:B------:R1:W5:Y:S01]  /*3100*/  @!P0 LDG.E.U16 R38, [R52.64] ;  /* 0x0000000634268981 */ /* 0x000362000c1e1500 */
[----:B------:R-:W-:Y:S02]  /*3110*/  LOP3.LUT R86, R87, R86, RZ, 0x3c, !PT ;  /* 0x0000005657567212 */ /* 0x000fe400078e3cff */
[----:B0-----:R-:W-:Y:S01]  /*3120*/  PRMT R57, RZ, 0x7610, R57 ;  /* 0x00007610ff397816 */ /* 0x001fe20000000039 */
[----:B-1----:R-:W-:Y:S01]  /*3130*/  IMAD.WIDE R52, R0, 0x2, R82 ;  /* 0x0000000200347825 */ /* 0x002fe200078e0252 */
[----:B------:R-:W-:-:S02]  /*3140*/  LOP3.LUT R89, R89, R88, RZ, 0x3c, !PT ;  /* 0x0000005859597212 */ /* 0x000fc400078e3cff */
[----:B------:R-:W-:Y:S02]  /*3150*/  LOP3.LUT R87, R87, R86, RZ, 0x3c, !PT ;  /* 0x0000005657577212 */ /* 0x000fe400078e3cff */
[----:B------:R0:W5:Y:S04]  /*3160*/  @!P0 LDG.E.U16 R57, [R52.64] ;  /* 0x0000000634398981 */ /* 0x000168000c1e1500 */
[----:B------:R1:W-:Y:S01]  /*3170*/  STS.U16 [R109+0x800], R56 ;  /* 0x000800386d007388 */ /* 0x0003e20000000400 */
[----:B------:R-:W-:Y:S01]  /*3180*/  LOP3.LUT R88, R89, R88, RZ, 0x3c, !PT ;  /* 0x0000005859587212 */ /* 0x000fe200078e3cff */
[----:B0-----:R-:W-:Y:S01]  /*3190*/  IMAD.WIDE R52, R0, 0x2, R84 ;  /* 0x0000000200347825 */ /* 0x001fe200078e0254 */
[----:B-1----:R-:W-:Y:S02]  /*31a0*/  PRMT R56, RZ, 0x7610, R56 ;  /* 0x00007610ff387816 */ /* 0x002fe40000000038 */
        /* <DEDUP_REMOVED lines=14> */
[----:B------:R-:W-:-:S02]  /*3290*/  PRMT R58, RZ, 0x7610, R58 ;  /* 0x00007610ff3a7816 */ /* 0x000fc4000000003a */
[----:B------:R-:W-:Y:S02]  /*32a0*/  LOP3.LUT R95, R95, R94, RZ, 0x3c, !PT ;  /* 0x0000005e5f5f7212 */ /* 0x000fe400078e3cff */
[----:B------:R0:W5:Y:S01]  /*32b0*/  @!P0 LDG.E.U16 R54, [R52.64] ;  /* 0x0000000634368981 */ /* 0x000162000c1e1500 */
[----:B------:R-:W-:Y:S02]  /*32c0*/  LOP3.LUT R93, R93, R92, RZ, 0x3c, !PT ;  /* 0x0000005c5d5d7212 */ /* 0x000fe400078e3cff */
[----:B------:R-:W-:Y:S01]  /*32d0*/  LOP3.LUT R94, R95, R94, RZ, 0x3c, !PT ;  /* 0x0000005e5f5e7212 */ /* 0x000fe200078e3cff */
[----:B------:R-:W-:Y:S01]  /*32e0*/  STS.U16 [R109+0xe00], R51 ;  /* 0x000e00336d007388 */ /* 0x000fe20000000400 */
[----:B0-----:R-:W-:Y:S01]  /*32f0*/  IMAD.WIDE R52, R0, 0x2, R90 ;  /* 0x0000000200347825 */ /* 0x001fe200078e025a */
[----:B------:R-:W-:-:S04]  /*3300*/  LOP3.LUT R97, R97, R96, RZ, 0x3c, !PT ;  /* 0x0000006061617212 */ /* 0x000fc800078e3cff */
[----:B------:R0:W5:Y:S01]  /*3310*/  @!P0 LDG.E.U16 R58, [R52.64] ;  /* 0x00000006343a8981 */ /* 0x000162000c1e1500 */
[----:B------:R-:W-:Y:S02]  /*3320*/  LOP3.LUT R95, R95, R94, RZ, 0x3c, !PT ;  /* 0x0000005e5f5f7212 */ /* 0x000fe400078e3cff */
[----:B------:R-:W-:Y:S02]  /*3330*/  LOP3.LUT R96, R97, R96, RZ, 0x3c, !PT ;  /* 0x0000006061607212 */ /* 0x000fe400078e3cff */
[----:B0-----:R-:W-:Y:S01]  /*3340*/  PRMT R52, RZ, 0x7610, R52 ;  /* 0x00007610ff347816 */ /* 0x001fe20000000034 */
[----:B------:R0:W-:Y:S01]  /*3350*/  STS.U16 [R109+0x1000], R50 ;  /* 0x001000326d007388 */ /* 0x0001e20000000400 */
[----:B------:R-:W-:Y:S02]  /*3360*/  PRMT R53, RZ, 0x7610, R53 ;  /* 0x00007610ff357816 */ /* 0x000fe40000000035 */
[----:B------:R-:W-:Y:S01]  /*3370*/  LOP3.LUT R99, R99, R98, RZ, 0x3c, !PT ;  /* 0x0000006263637212 */ /* 0x000fe200078e3cff */
[----:B0-----:R-:W-:Y:S01]  /*3380*/  IMAD.WIDE R50, R0, 0x2, R92 ;  /* 0x0000000200327825 */ /* 0x001fe200078e025c */
[----:B------:R-:W-:-:S04]  /*3390*/  LOP3.LUT R97, R97, R96, RZ, 0x3c, !PT ;  /* 0x0000006061617212 */ /* 0x000fc800078e3cff */
[----:B------:R0:W5:Y:S01]  /*33a0*/  @!P0 LDG.E.U16 R52, [R50.64] ;  /* 0x0000000632348981 */ /* 0x000162000c1e1500 */
[----:B------:R-:W-:Y:S02]  /*33b0*/  LOP3.LUT R98, R99, R98, RZ, 0x3c, !PT ;  /* 0x0000006263627212 */ /* 0x000fe400078e3cff */
        /* <DEDUP_REMOVED lines=20> */
[----:B------:R-:W-:Y:S02]  /*3500*/  LOP3.LUT R106, R107, R106, RZ, 0x3c, !PT ;  /* 0x0000006a6b6a7212 */ /* 0x000fe400078e3cff */
[----:B------:R-:W-:-:S02]  /*3510*/  PRMT R60, RZ, 0x7610, R60 ;  /* 0x00007610ff3c7816 */ /* 0x000fc4000000003c */
[----:B------:R0:W5:Y:S01]  /*3520*/  @!P0 LDG.E.U16 R51, [R48.64] ;  /* 0x0000000630338981 */ /* 0x000162000c1e1500 */
[----:B------:R-:W-:Y:S02]  /*3530*/  LOP3.LUT R103, R103, R102, RZ, 0x3c, !PT ;  /* 0x0000006667677212 */ /* 0x000fe400078e3cff */
[----:B------:R-:W-:Y:S02]  /*3540*/  LOP3.LUT R107, R107, R106, RZ, 0x3c, !PT ;  /* 0x0000006a6b6b7212 */ /* 0x000fe400078e3cff */
[----:B0-----:R-:W-:Y:S01]  /*3550*/  PRMT R48, RZ, 0x7610, R48 ;  /* 0x00007610ff307816 */ /* 0x001fe20000000030 */
[----:B------:R0:W-:Y:S01]  /*3560*/  STS.U16 [R109+0x1800], R46 ;  /* 0x0018002e6d007388 */ /* 0x0001e20000000400 */
[----:B------:R-:W-:Y:S02]  /*3570*/  PRMT R49, RZ, 0x7610, R49 ;  /* 0x00007610ff317816 */ /* 0x000fe40000000031 */
[----:B------:R-:W-:Y:S01]  /*3580*/  PRMT R62, RZ, 0x7610, R62 ;  /* 0x00007610ff3e7816 */ /* 0x000fe2000000003e */
[----:B0-----:R-:W-:-:S05]  /*3590*/  IMAD.WIDE R46, R0, 0x2, R100 ;  /* 0x00000002002e7825 */ /* 0x001fca00078e0264 */
[----:B------:R0:W5:Y:S04]  /*35a0*/  @!P0 LDG.E.U16 R48, [R46.64] ;  /* 0x000000062e308981 */ /* 0x000168000c1e1500 */
[----:B--2---:R-:W-:Y:S01]  /*35b0*/  STS.U16 [R109+0x1a00], R45 ;  /* 0x001a002d6d007388 */ /* 0x004fe20000000400 */
[----:B0-----:R-:W-:-:S05]  /*35c0*/  IMAD.WIDE R46, R0, 0x2, R102 ;  /* 0x00000002002e7825 */ /* 0x001fca00078e0266 */
[----:B------:R-:W2:Y:S04]  /*35d0*/  @!P0 LDG.E.U16 R49, [R46.64] ;  /* 0x000000062e318981 */ /* 0x000ea8000c1e1500 */
[----:B------:R0:W-:Y:S02]  /*35e0*/  STS.U16 [R109+0x1c00], R44 ;  /* 0x001c002c6d007388 */ /* 0x0001e40000000400 */
[----:B0-----:R-:W-:-:S05]  /*35f0*/  IMAD.WIDE R44, R0, 0x2, R104 ;  /* 0x00000002002c7825 */ /* 0x001fca00078e0268 */
[----:B------:R0:W2:Y:S04]  /*3600*/  @!P0 LDG.E.U16 R60, [R44.64] ;  /* 0x000000062c3c8981 */ /* 0x0000a8000c1e1500 */
[----:B---3--:R-:W-:Y:S01]  /*3610*/  STS.U16 [R109+0x1e00], R39 ;  /* 0x001e00276d007388 */ /* 0x008fe20000000400 */
[----:B0-----:R-:W-:-:S05]  /*3620*/  IMAD.WIDE R44, R0, 0x2, R106 ;  /* 0x00000002002c7825 */ /* 0x001fca00078e026a */
[----:B------:R-:W3:Y:S01]  /*3630*/  @!P0 LDG.E.U16 R62, [R44.64] ;  /* 0x000000062c3e8981 */ /* 0x000ee2000c1e1500 */
[----:B------:R-:W-:Y:S01]  /*3640*/  IADD3 R110, R110, -0x1, RZ ;  /* 0xffffffff6e6e7810 */ /* 0x000fe20007ffe0ff */
[C---:B------:R-:W-:Y:S01]  /*3650*/  IMAD.WIDE R34, R111.reuse, 0x2, R34 ;  /* 0x000000026f227825 */ /* 0x040fe200078e0222 */
[----:B------:R-:W-:Y:S02]  /*3660*/  UIADD3 UR4, UR4, -0x20, URZ ;  /* 0xffffffe004047890 */ /* 0x000fe4000fffe03f */
[----:B------:R-:W-:Y:S01]  /*3670*/  ISETP.NE.U32.AND P0, PT, R110, RZ, PT ;  /* 0x000000ff6e00720c */ /* 0x000fe20003f05070 */
[C---:B------:R-:W-:Y:S01]  /*3680*/  IMAD.WIDE R32, R111.reuse, 0x2, R32 ;  /* 0x000000026f207825 */ /* 0x040fe200078e0220 */
[----:B----4-:R-:W-:Y:S03]  /*3690*/  STS.U16 [R109+0x2000], R36 ;  /* 0x002000246d007388 */ /* 0x010fe60000000400 */
[----:B------:R-:W-:-:S04]  /*36a0*/  IMAD.WIDE R30, R111, 0x2, R30 ;  /* 0x000000026f1e7825 */ /* 0x000fc800078e021e */
[----:B------:R-:W-:-:S04]  /*36b0*/  IMAD.WIDE R28, R111, 0x2, R28 ;  /* 0x000000026f1c7825 */ /* 0x000fc800078e021c */
[----:B------:R-:W-:-:S04]  /*36c0*/  IMAD.WIDE R26, R111, 0x2, R26 ;  /* 0x000000026f1a7825 */ /* 0x000fc800078e021a */
[C---:B------:R-:W-:Y:S01]  /*36d0*/  IMAD.WIDE R24, R111.reuse, 0x2, R24 ;  /* 0x000000026f187825 */ /* 0x040fe200078e0218 */
[----:B-----5:R-:W-:Y:S03]  /*36e0*/  STS.U16 [R109+0x2200], R37 ;  /* 0x002200256d007388 */ /* 0x020fe60000000400 */
[----:B------:R-:W-:-:S04]  /*36f0*/  IMAD.WIDE R22, R111, 0x2, R22 ;  /* 0x000000026f167825 */ /* 0x000fc800078e0216 */
[----:B------:R-:W-:-:S04]  /*3700*/  IMAD.WIDE R20, R111, 0x2, R20 ;  /* 0x000000026f147825 */ /* 0x000fc800078e0214 */
[----:B------:R-:W-:-:S04]  /*3710*/  IMAD.WIDE R18, R111, 0x2, R18 ;  /* 0x000000026f127825 */ /* 0x000fc800078e0212 */
[C---:B------:R-:W-:Y:S01]  /*3720*/  IMAD.WIDE R16, R111.reuse, 0x2, R16 ;  /* 0x000000026f107825 */ /* 0x040fe200078e0210 */
[----:B------:R-:W-:Y:S03]  /*3730*/  STS.U16 [R109+0x2400], R38 ;  /* 0x002400266d007388 */ /* 0x000fe60000000400 */
[----:B------:R-:W-:-:S04]  /*3740*/  IMAD.WIDE R14, R111, 0x2, R14 ;  /* 0x000000026f0e7825 */ /* 0x000fc800078e020e */
[----:B------:R-:W-:-:S04]  /*3750*/  IMAD.WIDE R12, R111, 0x2, R12 ;  /* 0x000000026f0c7825 */ /* 0x000fc800078e020c */
[----:B------:R-:W-:-:S04]  /*3760*/  IMAD.WIDE R10, R111, 0x2, R10 ;  /* 0x000000026f0a7825 */ /* 0x000fc800078e020a */
[C---:B------:R-:W-:Y:S01]  /*3770*/  IMAD.WIDE R8, R111.reuse, 0x2, R8 ;  /* 0x000000026f087825 */ /* 0x040fe200078e0208 */
[----:B------:R-:W-:Y:S03]  /*3780*/  STS.U16 [R109+0x2600], R57 ;  /* 0x002600396d007388 */ /* 0x000fe60000000400 */
[----:B------:R-:W-:-:S04]  /*3790*/  IMAD.WIDE R6, R111, 0x2, R6 ;  /* 0x000000026f067825 */ /* 0x000fc800078e0206 */
[----:B------:R-:W-:-:S04]  /*37a0*/  IMAD.WIDE R4, R111, 0x2, R4 ;  /* 0x000000026f047825 */ /* 0x000fc800078e0204 */
[C---:B------:R-:W-:Y:S01]  /*37b0*/  IMAD.WIDE R84, R111.reuse, 0x2, R84 ;  /* 0x000000026f547825 */ /* 0x040fe200078e0254 */
[----:B------:R-:W-:Y:S04]  /*37c0*/  STS.U16 [R109+0x2800], R56 ;  /* 0x002800386d007388 */ /* 0x000fe80000000400 */
        /* <DEDUP_REMOVED lines=8> */
[----:B--2---:R-:W-:Y:S04]  /*3850*/  STS.U16 [R109+0x3a00], R49 ;  /* 0x003a00316d007388 */ /* 0x004fe80000000400 */
[----:B------:R-:W-:Y:S04]  /*3860*/  STS.U16 [R109+0x3c00], R60 ;  /* 0x003c003c6d007388 */ /* 0x000fe80000000400 */
[----:B---3--:R-:W-:Y:S04]  /*3870*/  STS.U16 [R109+0x3e00], R62 ;  /* 0x003e003e6d007388 */ /* 0x008fe80000000400 */
[----:B------:R-:W-:Y:S06]  /*3880*/  BAR.SYNC.DEFER_BLOCKING 0x0 ;  /* 0x0000000000007b1d */ /* 0x000fec0000010000 */
[----:B------:R-:W-:Y:S04]  /*3890*/  LDSM.16.MT88.4 R44, [R112+0x4000] ;  /* 0x00400000702c783b */ /* 0x000fe80000004200 */
[----:B------:R-:W0:Y:S04]  /*38a0*/  LDSM.16.M88.4 R36, [R108] ;  /* 0x000000006c24783b */ /* 0x000e280000000200 */
[----:B------:R-:W1:Y:S04]  /*38b0*/  LDSM.16.M88.4 R52, [R108+0x1000] ;  /* 0x001000006c34783b */ /* 0x000e680000000200 */
[----:B------:R-:W2:Y:S04]  /*38c0*/  LDSM.16.M88.4 R48, [R108+0x2000] ;  /* 0x002000006c30783b */ /* 0x000ea80000000200 */
[----:B------:R-:W3:Y:S04]  /*38d0*/  LDSM.16.M88.4 R56, [R108+0x3000] ;  /* 0x003000006c38783b */ /* 0x000ee80000000200 */
[----:B------:R-:W4:Y:S01]  /*38e0*/  LDSM.16.MT88.4 R60, [R112+0x4200] ;  /* 0x00420000703c783b */ /* 0x000f220000004200 */
[C---:B0-----:R-:W-:Y:S07]  /*38f0*/  HMMA.16816.F32 R72, R44.reuse, R36, R72 ;  /* 0x000000242c48723c */ /* 0x041fee0000001848 */
[----:B------:R-:W-:Y:S01]  /*3900*/  IMAD.WIDE R36, R111, 0x2, R102 ;  /* 0x000000026f247825 */ /* 0x000fe200078e0266 */
[----:B-1----:R-:W-:Y:S03]  /*3910*/  HMMA.16816.F32 R68, R44, R52, R68 ;  /* 0x000000342c44723c */ /* 0x002fe60000001844 */
[----:B------:R-:W-:-:S02]  /*3920*/  IMAD.MOV.U32 R103, RZ, RZ, R36 ;  /* 0x000000ffff677224 */ /* 0x000fc400078e0024 */
[----:B------:R-:W-:Y:S02]  /*3930*/  IMAD.MOV.U32 R102, RZ, RZ, R37 ;  /* 0x000000ffff667224 */ /* 0x000fe400078e0025 */
[C---:B------:R-:W-:Y:S01]  /*3940*/  IMAD.WIDE R36, R111.reuse, 0x2, R96 ;  /* 0x000000026f247825 */ /* 0x040fe200078e0260 */
[C---:B--2---:R-:W-:Y:S03]  /*3950*/  HMMA.16816.F32 R64, R44.reuse, R48, R64 ;  /* 0x000000302c40723c */ /* 0x044fe60000001840 */
[----:B------:R-:W-:Y:S02]  /*3960*/  IMAD.MOV.U32 R97, RZ, RZ, R36 ;  /* 0x000000ffff617224 */ /* 0x000fe400078e0024 */
[----:B------:R-:W-:Y:S02]  /*3970*/  IMAD.MOV.U32 R96, RZ, RZ, R37 ;  /* 0x000000ffff607224 */ /* 0x000fe400078e0025 */
[----:B------:R-:W-:Y:S01]  /*3980*/  IMAD.WIDE R36, R111, 0x2, R90 ;  /* 0x000000026f247825 */ /* 0x000fe200078e025a */
[----:B---3--:R-:W-:Y:S03]  /*3990*/  HMMA.16816.F32 R40, R44, R56, R40 ;  /* 0x000000382c28723c */ /* 0x008fe60000001828 */
[----:B------:R-:W-:-:S02]  /*39a0*/  IMAD.MOV.U32 R91, RZ, RZ, R36 ;  /* 0x000000ffff5b7224 */ /* 0x000fc400078e0024 */
[----:B------:R-:W-:Y:S02]  /*39b0*/  IMAD.MOV.U32 R90, RZ, RZ, R37 ;  /* 0x000000ffff5a7224 */ /* 0x000fe400078e0025 */
[C---:B------:R-:W-:Y:S01]  /*39c0*/  IMAD.WIDE R36, R111.reuse, 0x2, R86 ;  /* 0x000000026f247825 */ /* 0x040fe200078e0256 */
[C---:B----4-:R-:W-:Y:S03]  /*39d0*/  HMMA.16816.F32 R72, R60.reuse, R38, R72 ;  /* 0x000000263c48723c */ /* 0x050fe60000001848 */
[----:B------:R-:W-:Y:S02]  /*39e0*/  IMAD.MOV.U32 R87, RZ, RZ, R36 ;  /* 0x000000ffff577224 */ /* 0x000fe400078e0024 */
[----:B------:R-:W-:Y:S02]  /*39f0*/  IMAD.MOV.U32 R86, RZ, RZ, R37 ;  /* 0x000000ffff567224 */ /* 0x000fe400078e0025 */
[C---:B------:R-:W-:Y:S01]  /*3a00*/  IMAD.WIDE R38, R111.reuse, 0x2, R104 ;  /* 0x000000026f267825 */ /* 0x040fe200078e0268 */
[----:B------:R-:W-:Y:S03]  /*3a10*/  HMMA.16816.F32 R68, R60, R54, R68 ;  /* 0x000000363c44723c */ /* 0x000fe60000001844 */
[----:B------:R-:W-:-:S04]  /*3a20*/  IMAD.WIDE R36, R111, 0x2, R78 ;  /* 0x000000026f247825 */ /* 0x000fc800078e024e */
[----:B------:R-:W-:Y:S01]  /*3a30*/  IMAD.MOV.U32 R105, RZ, RZ, R38 ;  /* 0x000000ffff697224 */ /* 0x000fe200078e0026 */
[----:B------:R-:W-:Y:S01]  /*3a40*/  HMMA.16816.F32 R64, R60, R50, R64 ;  /* 0x000000323c40723c */ /* 0x000fe20000001840 */
[----:B------:R-:W-:Y:S02]  /*3a50*/  IMAD.MOV.U32 R104, RZ, RZ, R39 ;  /* 0x000000ffff687224 */ /* 0x000fe400078e0027 */
[----:B------:R-:W-:-:S04]  /*3a60*/  IMAD.WIDE R44, R111, 0x2, R106 ;  /* 0x000000026f2c7825 */ /* 0x000fc800078e026a */
[C---:B------:R-:W-:Y:S01]  /*3a70*/  IMAD.WIDE R38, R111.reuse, 0x2, R98 ;  /* 0x000000026f267825 */ /* 0x040fe200078e0262 */
[----:B------:R-:W-:Y:S03]  /*3a80*/  HMMA.16816.F32 R40, R60, R58, R40 ;  /* 0x0000003a3c28723c */ /* 0x000fe60000001828 */
[----:B------:R-:W-:Y:S02]  /*3a90*/  IMAD.MOV.U32 R79, RZ, RZ, R36 ;  /* 0x000000ffff4f7224 */ /* 0x000fe400078e0024 */
[----:B------:R-:W-:Y:S02]  /*3aa0*/  IMAD.MOV.U32 R78, RZ, RZ, R37 ;  /* 0x000000ffff4e7224 */ /* 0x000fe400078e0025 */
[----:B------:R-:W-:-:S04]  /*3ab0*/  IMAD.WIDE R36, R111, 0x2, R76 ;  /* 0x000000026f247825 */ /* 0x000fc800078e024c */
[----:B------:R-:W-:Y:S02]  /*3ac0*/  IMAD.MOV.U32 R107, RZ, RZ, R44 ;  /* 0x000000ffff6b7224 */ /* 0x000fe400078e002c */
[----:B------:R-:W-:Y:S02]  /*3ad0*/  IMAD.MOV.U32 R106, RZ, RZ, R45 ;  /* 0x000000ffff6a7224 */ /* 0x000fe400078e002d */
[----:B------:R-:W-:Y:S02]  /*3ae0*/  IMAD.MOV.U32 R99, RZ, RZ, R38 ;  /* 0x000000ffff637224 */ /* 0x000fe400078e0026 */
[----:B------:R-:W-:Y:S02]  /*3af0*/  IMAD.MOV.U32 R98, RZ, RZ, R39 ;  /* 0x000000ffff627224 */ /* 0x000fe400078e0027 */
[----:B------:R-:W-:-:S04]  /*3b00*/  IMAD.WIDE R44, R111, 0x2, R100 ;  /* 0x000000026f2c7825 */ /* 0x000fc800078e0264 */
[----:B------:R-:W-:-:S04]  /*3b10*/  IMAD.WIDE R38, R111, 0x2, R92 ;  /* 0x000000026f267825 */ /* 0x000fc800078e025c */
[----:B------:R-:W-:Y:S02]  /*3b20*/  IMAD.MOV.U32 R77, RZ, RZ, R36 ;  /* 0x000000ffff4d7224 */ /* 0x000fe400078e0024 */
[----:B------:R-:W-:Y:S02]  /*3b30*/  IMAD.MOV.U32 R76, RZ, RZ, R37 ;  /* 0x000000ffff4c7224 */ /* 0x000fe400078e0025 */
[----:B------:R-:W-:Y:S02]  /*3b40*/  IMAD.MOV.U32 R36, RZ, RZ, R34 ;  /* 0x000000ffff247224 */ /* 0x000fe400078e0022 */
[----:B------:R-:W-:Y:S02]  /*3b50*/  IMAD.MOV.U32 R37, RZ, RZ, R35 ;  /* 0x000000ffff257224 */ /* 0x000fe400078e0023 */
[----:B------:R-:W-:Y:S02]  /*3b60*/  IMAD.MOV.U32 R34, RZ, RZ, R32 ;  /* 0x000000ffff227224 */ /* 0x000fe400078e0020 */
[----:B------:R-:W-:-:S02]  /*3b70*/  IMAD.MOV.U32 R35, RZ, RZ, R33 ;  /* 0x000000ffff237224 */ /* 0x000fc400078e0021 */
        /* <DEDUP_REMOVED lines=16> */
[----:B------:R-:W-:Y:S02]  /*3c80*/  IMAD.MOV.U32 R53, RZ, RZ, c[0x0][0x188] ;  /* 0x00006200ff357624 */ /* 0x000fe400078e00ff */
        /* <DEDUP_REMOVED lines=14> */
[----:B------:R-:W-:Y:S02]  /*3d70*/  IMAD.SHL.U32 R53, R53, 0x20, RZ ;  /* 0x0000002035357824 */ /* 0x000fe400078e00ff */
        /* <DEDUP_REMOVED lines=14> */
[----:B------:R-:W-:Y:S01]  /*3e60*/  IMAD.WIDE R2, R53, 0x2, R2 ;  /* 0x0000000235027825 */ /* 0x000fe200078e0202 */
[----:B------:R-:W-:Y:S01]  /*3e70*/  @!P0 CALL.REL.NOINC `(.L_x_2) ;  /* 0x0000001000008944 */ /* 0x000fe20003c00000 */
[----:B------:R-:W-:Y:S05]  /*3e80*/  BRA `(.L_x_3) ;  /* 0xffffeb0000007947 */ /* 0x000fea000383ffff */
.L_x_2:
[----:B------:R-:W-:Y:S02]  /*3e90*/  F2FP.PACK_AB R8, R71, R75 ;  /* 0x0000004b4708723e */ /* 0x000fe400000000ff */
[----:B------:R-:W-:Y:S02]  /*3ea0*/  F2FP.PACK_AB R6, R69, R73 ;  /* 0x000000494506723e */ /* 0x000fe400000000ff */
[----:B------:R-:W-:Y:S02]  /*3eb0*/  F2FP.PACK_AB R9, R43, R67 ;  /* 0x000000432b09723e */ /* 0x000fe400000000ff */
[----:B------:R-:W-:Y:S02]  /*3ec0*/  F2FP.PACK_AB R71, R42, R66 ;  /* 0x000000422a47723e */ /* 0x000fe400000000ff */
[----:B------:R-:W-:-:S02]  /*3ed0*/  F2FP.PACK_AB R70, R70, R74 ;  /* 0x0000004a4646723e */ /* 0x000fc400000000ff */
[----:B------:R-:W-:Y:S02]  /*3ee0*/  F2FP.PACK_AB R7, R41, R65 ;  /* 0x000000412907723e */ /* 0x000fe400000000ff */
[----:B------:R-:W-:Y:S02]  /*3ef0*/  F2FP.PACK_AB R69, R40, R64 ;  /* 0x000000402845723e */ /* 0x000fe400000000ff */
[----:B------:R-:W-:Y:S02]  /*3f00*/  F2FP.PACK_AB R68, R68, R72 ;  /* 0x000000484444723e */ /* 0x000fe400000000ff */
.L_x_1:
[----:B------:R-:W-:Y:S01]  /*3f10*/  SHF.R.S32.HI R0, RZ, 0x4, R125 ;  /* 0x00000004ff007819 */ /* 0x000fe2000001147d */
[----:B------:R-:W-:Y:S01]  /*3f20*/  BAR.SYNC.DEFER_BLOCKING 0x0 ;  /* 0x0000000000007b1d */ /* 0x000fe20000010000 */
[C---:B------:R-:W-:Y:S01]  /*3f30*/  LOP3.LUT R5, R125.reuse, 0xe0, RZ, 0xc0, !PT ;  /* 0x000000e07d057812 */ /* 0x040fe200078ec0ff */
[----:B------:R-:W-:Y:S01]  /*3f40*/  IMAD.MOV.U32 R29, RZ, RZ, c[0x0][0x198] ;  /* 0x00006600ff1d7624 */ /* 0x000fe200078e00ff */
[----:B------:R-:W-:Y:S02]  /*3f50*/  SGXT R0, R0, 0x1 ;  /* 0x000000010000781a */ /* 0x000fe40000000200 */
[----:B------:R-:W-:-:S02]  /*3f60*/  LOP3.LUT R3, R125, 0xc, RZ, 0xc0, !PT ;  /* 0x0000000c7d037812 */ /* 0x000fc400078ec0ff */
[----:B------:R-:W-:Y:S01]  /*3f70*/  LOP3.LUT R2, R0, 0x820, RZ, 0xc0, !PT ;  /* 0x0000082000027812 */ /* 0x000fe200078ec0ff */
[----:B------:R-:W-:Y:S01]  /*3f80*/  IMAD.SHL.U32 R0, R5, 0x8, RZ ;  /* 0x0000000805007824 */ /* 0x000fe200078e00ff */
[----:B------:R-:W-:Y:S01]  /*3f90*/  LOP3.LUT R119, R119, 0x100, RZ, 0xc0, !PT ;  /* 0x0000010077777812 */ /* 0x000fe200078ec0ff */
[C---:B------:R-:W-:Y:S01]  /*3fa0*/  IMAD R4, R3.reuse, 0x40, R124 ;  /* 0x0000004003047824 */ /* 0x040fe200078e027c */
[----:B------:R-:W-:Y:S01]  /*3fb0*/  ISETP.GE.AND P0, PT, R120, c[0x0][0x178], PT ;  /* 0x00005e0078007a0c */ /* 0x000fe20003f06270 */
[----:B------:R-:W-:Y:S01]  /*3fc0*/  IMAD R2, R3, 0x2, R2 ;  /* 0x0000000203027824 */ /* 0x000fe200078e0202 */
[--C-:B------:R-:W-:Y:S01]  /*3fd0*/  LOP3.LUT R21, R114, 0xe0, R122.reuse, 0xfe, !PT ;  /* 0x000000e072157812 */ /* 0x100fe200078efe7a */
[----:B------:R-:W-:Y:S01]  /*3fe0*/  IMAD.SHL.U32 R4, R4, 0x8, RZ ;  /* 0x0000000804047824 */ /* 0x000fe200078e00ff */
[----:B------:R-:W-:Y:S01]  /*3ff0*/  LOP3.LUT R10, R114, 0xd0, R122, 0xfe, !PT ;  /* 0x000000d0720a7812 */ /* 0x000fe200078efe7a */
[----:B------:R-:W-:Y:S01]  /*4000*/  IMAD R120, R120, c[0x0][0x194], RZ ;  /* 0x0000650078787a24 */ /* 0x000fe200078e02ff */
[----:B------:R-:W-:-:S02]  /*4010*/  LOP3.LUT R121, R2, R121, R0, 0x1e, !PT ;  /* 0x0000007902797212 */ /* 0x000fc400078e1e00 */
[----:B------:R-:W-:Y:S02]  /*4020*/  LOP3.LUT R4, R4, 0x60, R125, 0x78, !PT ;  /* 0x0000006004047812 */ /* 0x000fe400078e787d */
[----:B------:R-:W-:Y:S02]  /*4030*/  LOP3.LUT R11, R121, 0x40, RZ, 0x3c, !PT ;  /* 0x00000040790b7812 */ /* 0x000fe400078e3cff */
[C---:B------:R-:W-:Y:S01]  /*4040*/  LOP3.LUT R0, R114.reuse, R122, RZ, 0xfc, !PT ;  /* 0x0000007a72007212 */ /* 0x040fe200078efcff */
[----:B------:R-:W-:Y:S01]  /*4050*/  STS.64 [R121], R68 ;  /* 0x0000004479007388 */ /* 0x000fe20000000a00 */
[----:B------:R-:W-:Y:S01]  /*4060*/  IMAD.IADD R119, R119, 0x1, R4 ;  /* 0x0000000177777824 */ /* 0x000fe200078e0204 */
[----:B------:R-:W-:Y:S02]  /*4070*/  LEA.HI R125, R125, R114, RZ, 0x1c ;  /* 0x000000727d7d7211 */ /* 0x000fe400078fe0ff */
[----:B------:R-:W-:Y:S01]  /*4080*/  STS.64 [R121+0x80], R6 ;  /* 0x0000800679007388 */ /* 0x000fe20000000a00 */
[--C-:B------:R-:W-:Y:S01]  /*4090*/  LOP3.LUT R19, R114, 0xc0, R122.reuse, 0xfe, !PT ;  /* 0x000000c072137812 */ /* 0x100fe200078efe7a */
[----:B------:R-:W-:Y:S01]  /*40a0*/  IMAD R14, R0, c[0x0][0x198], RZ ;  /* 0x00006600000e7a24 */ /* 0x000fe200078e02ff */
[C-C-:B------:R-:W-:Y:S01]  /*40b0*/  LOP3.LUT R18, R114.reuse, 0x90, R122.reuse, 0xfe, !PT ;  /* 0x0000009072127812 */ /* 0x140fe200078efe7a */
[----:B------:R-:W-:Y:S01]  /*40c0*/  STS.64 [R11+0x1000], R70 ;  /* 0x001000460b007388 */ /* 0x000fe20000000a00 */
[C---:B------:R-:W-:Y:S01]  /*40d0*/  LOP3.LUT R20, R114.reuse, 0x80, R122, 0xfe, !PT ;  /* 0x0000008072147812 */ /* 0x040fe200078efe7a */
[C---:B------:R-:W-:Y:S01]  /*40e0*/  IMAD R17, R29.reuse, 0x20, R14 ;  /* 0x000000201d117824 */ /* 0x040fe200078e020e */
[C-C-:B------:R-:W-:Y:S01]  /*40f0*/  LOP3.LUT R22, R114.reuse, 0x60, R122.reuse, 0xfe, !PT ;  /* 0x0000006072167812 */ /* 0x140fe200078efe7a */
[----:B------:R0:W-:Y:S01]  /*4100*/  STS.64 [R11+0x1080], R8 ;  /* 0x001080080b007388 */ /* 0x0001e20000000a00 */
[C-C-:B------:R-:W-:Y:S01]  /*4110*/  LOP3.LUT R23, R114.reuse, 0x50, R122.reuse, 0xfe, !PT ;  /* 0x0000005072177812 */ /* 0x140fe200078efe7a */
[----:B------:R-:W-:Y:S01]  /*4120*/  IMAD R24, R29, 0x20, R17 ;  /* 0x000000201d187824 */ /* 0x000fe200078e0211 */
[C-C-:B------:R-:W-:Y:S01]  /*4130*/  LOP3.LUT R16, R114.reuse, 0x40, R122.reuse, 0xfe, !PT ;  /* 0x0000004072107812 */ /* 0x140fe200078efe7a */
[----:B------:R-:W-:Y:S01]  /*4140*/  BAR.SYNC.DEFER_BLOCKING 0x0 ;  /* 0x0000000000007b1d */ /* 0x000fe20000010000 */
[----:B------:R-:W-:-:S02]  /*4150*/  LOP3.LUT R13, R114, 0x20, R122, 0xfe, !PT ;  /* 0x00000020720d7812 */ /* 0x000fc400078efe7a */
[----:B------:R-:W-:Y:S02]  /*4160*/  ISETP.LT.AND P1, PT, R0, c[0x0][0x17c], !P0 ;  /* 0x00005f0000007a0c */ /* 0x000fe40004721270 */
[----:B------:R-:W-:Y:S02]  /*4170*/  LEA R25, P3, R120, c[0x0][0x170], 0x1 ;  /* 0x00005c0078197a11 */ /* 0x000fe400078608ff */
[----:B------:R-:W-:Y:S02]  /*4180*/  ISETP.LT.AND P2, PT, R10, c[0x0][0x17c], !P0 ;  /* 0x00005f000a007a0c */ /* 0x000fe40004741270 */
[C-C-:B0-----:R-:W-:Y:S02]  /*4190*/  LOP3.LUT R11, R114.reuse, 0xa0, R122.reuse, 0xfe, !PT ;  /* 0x000000a0720b7812 */ /* 0x141fe400078efe7a */
[----:B------:R-:W-:Y:S02]  /*41a0*/  LOP3.LUT R114, R114, 0x10, R122, 0xfe, !PT ;  /* 0x0000001072727812 */ /* 0x000fe400078efe7a */
[----:B------:R-:W-:-:S02]  /*41b0*/  LEA.HI.X.SX32 R27, R120, c[0x0][0x174], 0x1, P3 ;  /* 0x00005d00781b7a11 */ /* 0x000fc400018f0eff */
[----:B------:R-:W-:Y:S01]  /*41c0*/  LEA R10, P4, R14, R25, 0x1 ;  /* 0x000000190e0a7211 */ /* 0x000fe200078808ff */
[C---:B------:R-:W-:Y:S01]  /*41d0*/  IMAD R15, R114.reuse, c[0x0][0x198], RZ ;  /* 0x00006600720f7a24 */ /* 0x040fe200078e02ff */
[----:B------:R-:W-:Y:S02]  /*41e0*/  ISETP.LT.AND P3, PT, R114, c[0x0][0x17c], !P0 ;  /* 0x00005f0072007a0c */ /* 0x000fe40004761270 */
[----:B------:R-:W-:Y:S02]  /*41f0*/  ISETP.LT.AND P5, PT, R11, c[0x0][0x17c], !P0 ;  /* 0x00005f000b007a0c */ /* 0x000fe400047a1270 */
[----:B------:R-:W-:Y:S02]  /*4200*/  LEA.HI.X.SX32 R11, R14, R27, 0x1, P4 ;  /* 0x0000001b0e0b7211 */ /* 0x000fe400020f0eff */
[----:B------:R-:W-:Y:S01]  /*4210*/  LEA R12, P6, R15, R25, 0x1 ;  /* 0x000000190f0c7211 */ /* 0x000fe200078c08ff */
[----:B------:R-:W0:Y:S01]  /*4220*/  LDS.64 R2, [R119] ;  /* 0x0000000077027984 */ /* 0x000e220000000a00 */
[----:B------:R-:W-:-:S02]  /*4230*/  IADD3 R0, R125, 0x30, RZ ;  /* 0x000000307d007810 */ /* 0x000fc40007ffe0ff */
[----:B------:R-:W-:Y:S01]  /*4240*/  ISETP.LT.AND P4, PT, R13, c[0x0][0x17c], !P0 ;  /* 0x00005f000d007a0c */ /* 0x000fe20004781270 */
[----:B------:R-:W1:Y:S01]  /*4250*/  LDS.64 R4, [R119+0x200] ;  /* 0x0002000077047984 */ /* 0x000e620000000a00 */
[----:B------:R-:W-:Y:S02]  /*4260*/  LEA.HI.X.SX32 R13, R15, R27, 0x1, P6 ;  /* 0x0000001b0f0d7211 */ /* 0x000fe400030f0eff */
[C---:B------:R-:W-:Y:S01]  /*4270*/  LEA R14, P6, R17.reuse, R25, 0x1 ;  /* 0x00000019110e7211 */ /* 0x040fe200078c08ff */
[----:B------:R-:W2:Y:S03]  /*4280*/  LDS.64 R6, [R119+0x400] ;  /* 0x0004000077067984 */ /* 0x000ea60000000a00 */
[----:B------:R-:W-:Y:S01]  /*4290*/  LEA.HI.X.SX32 R15, R17, R27, 0x1, P6 ;  /* 0x0000001b110f7211 */ /* 0x000fe200030f0eff */
[----:B------:R-:W3:Y:S04]  /*42a0*/  LDS.64 R8, [R119+0x600] ;  /* 0x0006000077087984 */ /* 0x000ee80000000a00 */
[----:B0-----:R0:W-:Y:S01]  /*42b0*/  @P1 STG.E.U16 [R10.64], R2 ;  /* 0x000000020a001986 */ /* 0x0011e2000c101506 */
[C---:B------:R-:W-:Y:S01]  /*42c0*/  ISETP.LT.AND P1, PT, R0.reuse, c[0x0][0x17c], !P0 ;  /* 0x00005f0000007a0c */ /* 0x040fe20004721270 */
[----:B------:R-:W-:-:S02]  /*42d0*/  IMAD R0, R0, c[0x0][0x198], RZ ;  /* 0x0000660000007a24 */ /* 0x000fc400078e02ff */
[----:B-1----:R1:W-:Y:S01]  /*42e0*/  @P3 STG.E.U16 [R12.64], R4 ;  /* 0x000000040c003986 */ /* 0x0023e2000c101506 */
[----:B------:R-:W-:Y:S02]  /*42f0*/  ISETP.LT.AND P3, PT, R16, c[0x0][0x17c], !P0 ;  /* 0x00005f0010007a0c */ /* 0x000fe40004761270 */
[C---:B------:R-:W-:Y:S01]  /*4300*/  LEA R16, P6, R0.reuse, R25, 0x1 ;  /* 0x0000001900107211 */ /* 0x040fe200078c08ff */
[----:B--2---:R2:W-:Y:S01]  /*4310*/  @P4 STG.E.U16 [R14.64], R6 ;  /* 0x000000060e004986 */ /* 0x0045e2000c101506 */
[----:B------:R-:W-:Y:S02]  /*4320*/  ISETP.LT.AND P4, PT, R23, c[0x0][0x17c], !P0 ;  /* 0x00005f0017007a0c */ /* 0x000fe40004781270 */
[----:B------:R-:W-:Y:S02]  /*4330*/  LEA.HI.X.SX32 R17, R0, R27, 0x1, P6 ;  /* 0x0000001b00117211 */ /* 0x000fe400030f0eff */
[----:B0-----:R-:W-:Y:S02]  /*4340*/  LEA R10, P6, R24, R25, 0x1 ;  /* 0x00000019180a7211 */ /* 0x001fe400078c08ff */
[----:B------:R-:W-:Y:S01]  /*4350*/  IADD3 R0, R125, 0x70, RZ ;  /* 0x000000707d007810 */ /* 0x000fe20007ffe0ff */
[----:B---3--:R0:W-:Y:S01]  /*4360*/  @P1 STG.E.U16 [R16.64], R8 ;  /* 0x0000000810001986 */ /* 0x0081e2000c101506 */
[----:B-1----:R-:W-:Y:S01]  /*4370*/  PRMT R13, R2, 0x7632, R13 ;  /* 0x00007632020d7816 */ /* 0x002fe2000000000d */
[----:B------:R-:W-:Y:S01]  /*4380*/  IMAD R2, R29, 0x10, R24 ;  /* 0x000000101d027824 */ /* 0x000fe200078e0218 */
[----:B------:R-:W-:-:S02]  /*4390*/  LEA.HI.X.SX32 R11, R24, R27, 0x1, P6 ;  /* 0x0000001b180b7211 */ /* 0x000fc400030f0eff */
[----:B------:R-:W-:Y:S01]  /*43a0*/  ISETP.LT.AND P1, PT, R22, c[0x0][0x17c], !P0 ;  /* 0x00005f0016007a0c */ /* 0x000fe20004721270 */
[----:B------:R-:W-:Y:S01]  /*43b0*/  IMAD R22, R29, 0x10, R2 ;  /* 0x000000101d167824 */ /* 0x000fe200078e0202 */
[----:B------:R-:W-:Y:S01]  /*43c0*/  LEA R12, P6, R2, R25, 0x1 ;  /* 0x00000019020c7211 */ /* 0x000fe200078c08ff */
[----:B------:R1:W-:Y:S01]  /*43d0*/  @P3 STG.E.U16 [R10.64], R13 ;  /* 0x0000000d0a003986 */ /* 0x0003e2000c101506 */
[C---:B------:R-:W-:Y:S01]  /*43e0*/  ISETP.LT.AND P3, PT, R0.reuse, c[0x0][0x17c], !P0 ;  /* 0x00005f0000007a0c */ /* 0x040fe20004761270 */
[----:B------:R-:W-:Y:S01]  /*43f0*/  IMAD R0, R0, c[0x0][0x198], RZ ;  /* 0x0000660000007a24 */ /* 0x000fe200078e02ff */
[----:B--2---:R-:W-:Y:S02]  /*4400*/  PRMT R6, R4, 0x7632, R6 ;  /* 0x0000763204067816 */ /* 0x004fe40000000006 */
[----:B0-----:R-:W-:Y:S02]  /*4410*/  PRMT R8, R8, 0x7632, R8 ;  /* 0x0000763208087816 */ /* 0x001fe40000000008 */
[----:B------:R-:W-:-:S02]  /*4420*/  PRMT R4, R6, 0x7632, R4 ;  /* 0x0000763206047816 */ /* 0x000fc40000000004 */
[----:B-1----:R-:W-:Y:S02]  /*4430*/  LEA.HI.X.SX32 R13, R2, R27, 0x1, P6 ;  /* 0x0000001b020d7211 */ /* 0x002fe400030f0eff */
[----:B------:R-:W-:-:S03]  /*4440*/  LEA R14, P6, R22, R25, 0x1 ;  /* 0x00000019160e7211 */ /* 0x000fc600078c08ff */
[----:B------:R0:W-:Y:S01]  /*4450*/  @P4 STG.E.U16 [R12.64], R6 ;  /* 0x000000060c004986 */ /* 0x0001e2000c101506 */
[----:B------:R-:W-:Y:S01]  /*4460*/  LEA.HI.X.SX32 R15, R22, R27, 0x1, P6 ;  /* 0x0000001b160f7211 */ /* 0x000fe200030f0eff */
[C---:B------:R-:W-:Y:S01]  /*4470*/  IMAD R22, R29.reuse, 0x20, R22 ;  /* 0x000000201d167824 */ /* 0x040fe200078e0216 */
[----:B------:R-:W-:Y:S02]  /*4480*/  LEA R10, P6, R0, R25, 0x1 ;  /* 0x00000019000a7211 */ /* 0x000fe400078c08ff */
[----:B------:R-:W-:Y:S01]  /*4490*/  ISETP.LT.AND P4, PT, R20, c[0x0][0x17c], !P0 ;  /* 0x00005f0014007a0c */ /* 0x000fe20004781270 */
[----:B------:R-:W-:Y:S01]  /*44a0*/  IMAD R2, R29, 0x10, R22 ;  /* 0x000000101d027824 */ /* 0x000fe200078e0216 */
[----:B------:R-:W-:Y:S01]  /*44b0*/  LEA.HI.X.SX32 R11, R0, R27, 0x1, P6 ;  /* 0x0000001b000b7211 */ /* 0x000fe200030f0eff */
[----:B------:R1:W-:Y:S01]  /*44c0*/  @P1 STG.E.U16 [R14.64], R4 ;  /* 0x000000040e001986 */ /* 0x0003e2000c101506 */
[C---:B------:R-:W-:Y:S02]  /*44d0*/  LEA R16, P6, R22.reuse, R25, 0x1 ;  /* 0x0000001916107211 */ /* 0x040fe400078c08ff */
[----:B------:R-:W-:Y:S01]  /*44e0*/  IADD3 R0, R125, 0xb0, RZ ;  /* 0x000000b07d007810 */ /* 0x000fe20007ffe0ff */
[----:B------:R2:W-:Y:S01]  /*44f0*/  @P3 STG.E.U16 [R10.64], R8 ;  /* 0x000000080a003986 */ /* 0x0005e2000c101506 */
[----:B------:R-:W-:-:S02]  /*4500*/  LEA.HI.X.SX32 R17, R22, R27, 0x1, P6 ;  /* 0x0000001b16117211 */ /* 0x000fc400030f0eff */
[----:B------:R-:W-:Y:S02]  /*4510*/  ISETP.LT.AND P1, PT, R18, c[0x0][0x17c], !P0 ;  /* 0x00005f0012007a0c */ /* 0x000fe40004721270 */
[----:B0-----:R-:W-:Y:S01]  /*4520*/  LEA R12, P3, R2, R25, 0x1 ;  /* 0x00000019020c7211 */ /* 0x001fe200078608ff */
[----:B------:R0:W-:Y:S01]  /*4530*/  @P4 STG.E.U16 [R16.64], R3 ;  /* 0x0000000310004986 */ /* 0x0001e2000c101506 */
[----:B------:R-:W-:Y:S01]  /*4540*/  ISETP.LT.AND P4, PT, R0, c[0x0][0x17c], !P0 ;  /* 0x00005f0000007a0c */ /* 0x000fe20004781270 */
[----:B-1----:R-:W-:Y:S01]  /*4550*/  IMAD R4, R29, 0x10, R2 ;  /* 0x000000101d047824 */ /* 0x002fe200078e0202 */
[----:B------:R-:W-:Y:S01]  /*4560*/  LEA.HI.X.SX32 R13, R2, R27, 0x1, P3 ;  /* 0x0000001b020d7211 */ /* 0x000fe200018f0eff */
[----:B------:R-:W-:Y:S01]  /*4570*/  IMAD R0, R0, c[0x0][0x198], RZ ;  /* 0x0000660000007a24 */ /* 0x000fe200078e02ff */
[----:B------:R-:W-:Y:S01]  /*4580*/  IADD3 R125, R125, 0xf0, RZ ;  /* 0x000000f07d7d7810 */ /* 0x000fe20007ffe0ff */
[----:B------:R-:W-:-:S03]  /*4590*/  IMAD R2, R29, 0x20, R4 ;  /* 0x000000201d027824 */ /* 0x000fc600078e0204 */
[-C--:B------:R-:W-:Y:S01]  /*45a0*/  LEA R14, P3, R0, R25.reuse, 0x1 ;  /* 0x00000019000e7211 */ /* 0x080fe200078608ff */
[----:B------:R-:W-:Y:S01]  /*45b0*/  IMAD R6, R29, 0x10, R2 ;  /* 0x000000101d067824 */ /* 0x000fe200078e0202 */
[----:B------:R1:W-:Y:S01]  /*45c0*/  @P1 STG.E.U16 [R12.64], R5 ;  /* 0x000000050c001986 */ /* 0x0003e2000c101506 */
[----:B--2---:R-:W-:Y:S01]  /*45d0*/  LEA R10, P1, R4, R25, 0x1 ;  /* 0x00000019040a7211 */ /* 0x004fe200078208ff */
[----:B------:R-:W-:Y:S01]  /*45e0*/  IMAD R8, R125, c[0x0][0x198], RZ ;  /* 0x000066007d087a24 */ /* 0x000fe200078e02ff */
[----:B------:R-:W-:Y:S01]  /*45f0*/  LEA.HI.X.SX32 R15, R0, R27, 0x1, P3 ;  /* 0x0000001b000f7211 */ /* 0x000fe200018f0eff */
[----:B------:R-:W-:Y:S01]  /*4600*/  IMAD R0, R29, 0x10, R6 ;  /* 0x000000101d007824 */ /* 0x000fe200078e0206 */
[----:B0-----:R-:W-:Y:S02]  /*4610*/  LEA R16, P3, R2, R25, 0x1 ;  /* 0x0000001902107211 */ /* 0x001fe400078608ff */
[----:B------:R-:W-:Y:S02]  /*4620*/  LEA.HI.X.SX32 R11, R4, R27, 0x1, P1 ;  /* 0x0000001b040b7211 */ /* 0x000fe400008f0eff */
[----:B------:R-:W-:-:S02]  /*4630*/  LEA R18, P6, R6, R25, 0x1 ;  /* 0x0000001906127211 */ /* 0x000fc400078c08ff */
[----:B------:R-:W-:Y:S01]  /*4640*/  LEA.HI.X.SX32 R17, R2, R27, 0x1, P3 ;  /* 0x0000001b02117211 */ /* 0x000fe200018f0eff */
[----:B------:R0:W-:Y:S01]  /*4650*/  @P5 STG.E.U16 [R10.64], R7 ;  /* 0x000000070a005986 */ /* 0x0001e2000c101506 */
[C---:B-1----:R-:W-:Y:S02]  /*4660*/  LEA R12, P1, R0.reuse, R25, 0x1 ;  /* 0x00000019000c7211 */ /* 0x042fe400078208ff */
[----:B------:R-:W-:Y:S01]  /*4670*/  ISETP.LT.AND P3, PT, R19, c[0x0][0x17c], !P0 ;  /* 0x00005f0013007a0c */ /* 0x000fe20004761270 */
[----:B------:R0:W-:Y:S01]  /*4680*/  @P4 STG.E.U16 [R14.64], R9 ;  /* 0x000000090e004986 */ /* 0x0001e2000c101506 */
[-C--:B------:R-:W-:Y:S02]  /*4690*/  LEA.HI.X.SX32 R13, R0, R27.reuse, 0x1, P1 ;  /* 0x0000001b000d7211 */ /* 0x080fe400008f0eff */
[----:B------:R-:W-:Y:S02]  /*46a0*/  LEA.HI.X.SX32 R19, R6, R27, 0x1, P6 ;  /* 0x0000001b06137211 */ /* 0x000fe400030f0eff */
[----:B------:R-:W-:-:S02]  /*46b0*/  ISETP.LT.AND P1, PT, R21, c[0x0][0x17c], !P0 ;  /* 0x00005f0015007a0c */ /* 0x000fc40004721270 */
[C---:B------:R-:W-:Y:S02]  /*46c0*/  LEA R20, P6, R8.reuse, R25, 0x1 ;  /* 0x0000001908147211 */ /* 0x040fe400078c08ff */
[----:B------:R-:W-:Y:S02]  /*46d0*/  ISETP.LT.AND P0, PT, R125, c[0x0][0x17c], !P0 ;  /* 0x00005f007d007a0c */ /* 0x000fe40004701270 */
[----:B------:R-:W-:Y:S02]  /*46e0*/  LEA.HI.X.SX32 R21, R8, R27, 0x1, P6 ;  /* 0x0000001b08157211 */ /* 0x000fe400030f0eff */
[----:B------:R-:W-:Y:S02]  /*46f0*/  PRMT R8, R3, 0x7632, R8 ;  /* 0x0000763203087816 */ /* 0x000fe40000000008 */
[----:B------:R-:W-:Y:S02]  /*4700*/  PRMT R5, R5, 0x7632, R5 ;  /* 0x0000763205057816 */ /* 0x000fe40000000005 */
[----:B------:R-:W-:Y:S01]  /*4710*/  PRMT R6, R7, 0x7632, R6 ;  /* 0x0000763207067816 */ /* 0x000fe20000000006 */
[----:B------:R0:W-:Y:S04]  /*4720*/  @P3 STG.E.U16 [R16.64], R8 ;  /* 0x0000000810003986 */ /* 0x0001e8000c101506 */
[----:B------:R0:W-:Y:S04]  /*4730*/  @P2 STG.E.U16 [R18.64], R5 ;  /* 0x0000000512002986 */ /* 0x0001e8000c101506 */
[----:B------:R0:W-:Y:S01]  /*4740*/  @P1 STG.E.U16 [R12.64], R6 ;  /* 0x000000060c001986 */ /* 0x0001e2000c101506 */
[----:B------:R-:W-:Y:S05]  /*4750*/  @!P0 EXIT ;  /* 0x000000000000894d */ /* 0x000fea0003800000 */
[----:B0-----:R-:W-:-:S05]  /*4760*/  PRMT R10, R9, 0x7632, R10 ;  /* 0x00007632090a7816 */ /* 0x001fca000000000a */
[----:B------:R-:W-:Y:S01]  /*4770*/  STG.E.U16 [R20.64], R10 ;  /* 0x0000000a14007986 */ /* 0x000fe2000c101506 */
[----:B------:R-:W-:Y:S05]  /*4780*/  EXIT ;  /* 0x000000000000794d */ /* 0x000fea0003800000 */
.L_x_4:
[----:B------:R-:W-:-:S00]  /*4790*/  BRA `(.L_x_4) ;  /* 0xfffffff000007947 */ /* 0x000fc0000383ffff */
[----:B------:R-:W-:-:S00]  /*47a0*/  NOP ;  /* 0x0000000000007918 */ /* 0x000fc00000000000 */
        /* <DEDUP_REMOVED lines=13> */
.L_x_5:


//--------------------- .nv.shared.matmul_kernel  --------------------------
	.section	.nv.shared.matmul_kernel,"aw",@nobits
	.sectionflags	@""
	.align	16
